//
// Generated by NVIDIA NVVM Compiler
//
// Compiler Build ID: CL-36424714
// Cuda compilation tools, release 13.0, V13.0.88
// Based on NVVM 20.0.0
//

.version 9.0
.target sm_100
.address_size 64

	// .globl	_Z17generate_x_vectorPPhm
.extern .func  (.param .b32 func_retval0) vprintf
(
	.param .b64 vprintf_param_0,
	.param .b64 vprintf_param_1
)
;
.func  (.param .b64 func_retval0) __internal_accurate_pow
(
	.param .b64 __internal_accurate_pow_param_0
)
;
.const .align 4 .b8 itemsGPU[100];
.const .align 8 .u64 slacksGPU;
.global .align 1 .b8 $str[23] = {61, 61, 61, 61, 79, 85, 84, 80, 85, 84, 83, 32, 65, 82, 82, 65, 89, 61, 61, 61, 61, 10};
.global .align 1 .b8 $str$1[4] = {37, 102, 32};
.global .align 1 .b8 $str$2[2] = {10};
.global .align 1 .b8 $str$3[25] = {61, 61, 61, 61, 67, 79, 77, 80, 76, 69, 84, 69, 32, 77, 65, 84, 82, 73, 88, 61, 61, 61, 61, 10};
.global .align 1 .b8 $str$4[4] = {37, 100, 32};

.visible .entry _Z17generate_x_vectorPPhm(
	.param .u64 .ptr .align 1 _Z17generate_x_vectorPPhm_param_0,
	.param .u64 _Z17generate_x_vectorPPhm_param_1
)
{
	.reg .pred 	%p<26>;
	.reg .b16 	%rs<11>;
	.reg .b32 	%r<60>;
	.reg .b64 	%rd<51>;
	.reg .b64 	%fd<37>;

	ld.param.u64 	%rd19, [_Z17generate_x_vectorPPhm_param_0];
	ld.param.u64 	%rd18, [_Z17generate_x_vectorPPhm_param_1];
	cvta.to.global.u64 	%rd20, %rd19;
	mov.u32 	%r51, %tid.x;
	mul.wide.u32 	%rd21, %r51, 8;
	add.s64 	%rd22, %rd20, %rd21;
	ld.global.u64 	%rd1, [%rd22];
	and.b64  	%rd2, %rd18, 255;
	setp.eq.s64 	%p1, %rd2, 0;
	@%p1 bra 	$L__BB0_22;
	mov.f64 	%fd1, 0d4000000000000000;
	{
	.reg .b32 %temp; 
	mov.b64 	{%temp, %r2}, %fd1;
	}
	and.b64  	%rd48, %rd18, 3;
	setp.lt.u64 	%p2, %rd2, 4;
	mov.b64 	%rd47, 0;
	@%p2 bra 	$L__BB0_16;
	and.b64  	%rd47, %rd18, 252;
	mov.b64 	%rd46, 0;
$L__BB0_3:
	setp.lt.s32 	%p3, %r2, 0;
	not.b64 	%rd25, %rd46;
	add.s64 	%rd26, %rd2, %rd25;
	cvt.u32.u64 	%r24, %rd26;
	cvt.rn.f64.s32 	%fd2, %r24;
	{
	.reg .b32 %temp; 
	mov.b64 	{%temp, %r25}, %fd2;
	}
	shr.u32 	%r26, %r25, 20;
	and.b32  	%r27, %r26, 2047;
	add.s32 	%r28, %r27, -1012;
	mov.b64 	%rd27, %fd2;
	shl.b64 	%rd28, %rd27, %r28;
	setp.eq.s64 	%p4, %rd28, -9223372036854775808;
	{ // callseq 0, 0
	.param .b64 param0;
	st.param.f64 	[param0], %fd2;
	.param .b64 retval0;
	call.uni (retval0), 
	__internal_accurate_pow, 
	(
	param0
	);
	ld.param.f64 	%fd3, [retval0];
	} // callseq 0
	neg.f64 	%fd5, %fd3;
	selp.f64 	%fd6, %fd5, %fd3, %p4;
	selp.f64 	%fd7, %fd6, %fd3, %p3;
	setp.eq.s64 	%p5, %rd26, 0;
	selp.f64 	%fd8, 0d3FF0000000000000, %fd7, %p5;
	cvt.rzi.s32.f64 	%r4, %fd8;
	setp.lt.s32 	%p6, %r51, %r4;
	add.s64 	%rd6, %rd1, %rd46;
	@%p6 bra 	$L__BB0_5;
	sub.s32 	%r51, %r51, %r4;
	mov.b16 	%rs1, 1;
	st.u8 	[%rd6], %rs1;
	bra.uni 	$L__BB0_6;
$L__BB0_5:
	mov.b16 	%rs2, 0;
	st.u8 	[%rd6], %rs2;
$L__BB0_6:
	setp.lt.s32 	%p7, %r2, 0;
	sub.s64 	%rd7, %rd2, %rd46;
	add.s64 	%rd30, %rd7, -2;
	cvt.u32.u64 	%r29, %rd30;
	cvt.rn.f64.s32 	%fd9, %r29;
	{
	.reg .b32 %temp; 
	mov.b64 	{%temp, %r30}, %fd9;
	}
	shr.u32 	%r31, %r30, 20;
	and.b32  	%r32, %r31, 2047;
	add.s32 	%r33, %r32, -1012;
	mov.b64 	%rd31, %fd9;
	shl.b64 	%rd32, %rd31, %r33;
	setp.eq.s64 	%p8, %rd32, -9223372036854775808;
	{ // callseq 1, 0
	.param .b64 param0;
	st.param.f64 	[param0], %fd9;
	.param .b64 retval0;
	call.uni (retval0), 
	__internal_accurate_pow, 
	(
	param0
	);
	ld.param.f64 	%fd10, [retval0];
	} // callseq 1
	neg.f64 	%fd12, %fd10;
	selp.f64 	%fd13, %fd12, %fd10, %p8;
	selp.f64 	%fd14, %fd13, %fd10, %p7;
	setp.eq.s64 	%p9, %rd30, 0;
	selp.f64 	%fd15, 0d3FF0000000000000, %fd14, %p9;
	cvt.rzi.s32.f64 	%r7, %fd15;
	setp.lt.s32 	%p10, %r51, %r7;
	@%p10 bra 	$L__BB0_8;
	sub.s32 	%r51, %r51, %r7;
	mov.b16 	%rs3, 1;
	st.u8 	[%rd6+1], %rs3;
	bra.uni 	$L__BB0_9;
$L__BB0_8:
	mov.b16 	%rs4, 0;
	st.u8 	[%rd6+1], %rs4;
$L__BB0_9:
	setp.lt.s32 	%p11, %r2, 0;
	add.s64 	%rd34, %rd7, -3;
	cvt.u32.u64 	%r34, %rd34;
	cvt.rn.f64.s32 	%fd16, %r34;
	{
	.reg .b32 %temp; 
	mov.b64 	{%temp, %r35}, %fd16;
	}
	shr.u32 	%r36, %r35, 20;
	and.b32  	%r37, %r36, 2047;
	add.s32 	%r38, %r37, -1012;
	mov.b64 	%rd35, %fd16;
	shl.b64 	%rd36, %rd35, %r38;
	setp.eq.s64 	%p12, %rd36, -9223372036854775808;
	{ // callseq 2, 0
	.param .b64 param0;
	st.param.f64 	[param0], %fd16;
	.param .b64 retval0;
	call.uni (retval0), 
	__internal_accurate_pow, 
	(
	param0
	);
	ld.param.f64 	%fd17, [retval0];
	} // callseq 2
	neg.f64 	%fd19, %fd17;
	selp.f64 	%fd20, %fd19, %fd17, %p12;
	selp.f64 	%fd21, %fd20, %fd17, %p11;
	setp.eq.s64 	%p13, %rd34, 0;
	selp.f64 	%fd22, 0d3FF0000000000000, %fd21, %p13;
	cvt.rzi.s32.f64 	%r10, %fd22;
	setp.lt.s32 	%p14, %r51, %r10;
	@%p14 bra 	$L__BB0_11;
	sub.s32 	%r51, %r51, %r10;
	mov.b16 	%rs5, 1;
	st.u8 	[%rd6+2], %rs5;
	bra.uni 	$L__BB0_12;
$L__BB0_11:
	mov.b16 	%rs6, 0;
	st.u8 	[%rd6+2], %rs6;
$L__BB0_12:
	setp.lt.s32 	%p15, %r2, 0;
	add.s64 	%rd38, %rd7, -4;
	cvt.u32.u64 	%r39, %rd38;
	cvt.rn.f64.s32 	%fd23, %r39;
	{
	.reg .b32 %temp; 
	mov.b64 	{%temp, %r40}, %fd23;
	}
	shr.u32 	%r41, %r40, 20;
	and.b32  	%r42, %r41, 2047;
	add.s32 	%r43, %r42, -1012;
	mov.b64 	%rd39, %fd23;
	shl.b64 	%rd40, %rd39, %r43;
	setp.eq.s64 	%p16, %rd40, -9223372036854775808;
	{ // callseq 3, 0
	.param .b64 param0;
	st.param.f64 	[param0], %fd23;
	.param .b64 retval0;
	call.uni (retval0), 
	__internal_accurate_pow, 
	(
	param0
	);
	ld.param.f64 	%fd24, [retval0];
	} // callseq 3
	neg.f64 	%fd26, %fd24;
	selp.f64 	%fd27, %fd26, %fd24, %p16;
	selp.f64 	%fd28, %fd27, %fd24, %p15;
	setp.eq.s64 	%p17, %rd38, 0;
	selp.f64 	%fd29, 0d3FF0000000000000, %fd28, %p17;
	cvt.rzi.s32.f64 	%r13, %fd29;
	setp.lt.s32 	%p18, %r51, %r13;
	@%p18 bra 	$L__BB0_14;
	sub.s32 	%r51, %r51, %r13;
	mov.b16 	%rs7, 1;
	st.u8 	[%rd6+3], %rs7;
	bra.uni 	$L__BB0_15;
$L__BB0_14:
	mov.b16 	%rs8, 0;
	st.u8 	[%rd6+3], %rs8;
$L__BB0_15:
	add.s64 	%rd46, %rd46, 4;
	setp.ne.s64 	%p19, %rd46, %rd47;
	@%p19 bra 	$L__BB0_3;
$L__BB0_16:
	setp.eq.s64 	%p20, %rd48, 0;
	@%p20 bra 	$L__BB0_22;
	add.s64 	%rd50, %rd1, %rd47;
	sub.s64 	%rd42, %rd47, %rd2;
	add.s64 	%rd49, %rd42, 1;
	cvt.u32.u64 	%r44, %rd18;
	and.b32  	%r45, %r44, 255;
	cvt.u32.u64 	%r46, %rd47;
	sub.s32 	%r57, %r45, %r46;
$L__BB0_18:
	.pragma "nounroll";
	setp.lt.s32 	%p21, %r2, 0;
	add.s32 	%r57, %r57, -1;
	cvt.rn.f64.s32 	%fd30, %r57;
	{
	.reg .b32 %temp; 
	mov.b64 	{%temp, %r47}, %fd30;
	}
	shr.u32 	%r48, %r47, 20;
	and.b32  	%r49, %r48, 2047;
	add.s32 	%r50, %r49, -1012;
	mov.b64 	%rd43, %fd30;
	shl.b64 	%rd44, %rd43, %r50;
	setp.eq.s64 	%p22, %rd44, -9223372036854775808;
	{ // callseq 4, 0
	.param .b64 param0;
	st.param.f64 	[param0], %fd30;
	.param .b64 retval0;
	call.uni (retval0), 
	__internal_accurate_pow, 
	(
	param0
	);
	ld.param.f64 	%fd31, [retval0];
	} // callseq 4
	neg.f64 	%fd33, %fd31;
	selp.f64 	%fd34, %fd33, %fd31, %p22;
	selp.f64 	%fd35, %fd34, %fd31, %p21;
	setp.eq.s64 	%p23, %rd49, 0;
	selp.f64 	%fd36, 0d3FF0000000000000, %fd35, %p23;
	cvt.rzi.s32.f64 	%r21, %fd36;
	setp.lt.s32 	%p24, %r51, %r21;
	@%p24 bra 	$L__BB0_20;
	sub.s32 	%r51, %r51, %r21;
	mov.b16 	%rs9, 1;
	st.u8 	[%rd50], %rs9;
	bra.uni 	$L__BB0_21;
$L__BB0_20:
	mov.b16 	%rs10, 0;
	st.u8 	[%rd50], %rs10;
$L__BB0_21:
	add.s64 	%rd50, %rd50, 1;
	add.s64 	%rd49, %rd49, 1;
	add.s64 	%rd48, %rd48, -1;
	setp.ne.s64 	%p25, %rd48, 0;
	@%p25 bra 	$L__BB0_18;
$L__BB0_22:
	ret;

}
	// .globl	_Z9apply_opsPPhPf
.visible .entry _Z9apply_opsPPhPf(
	.param .u64 .ptr .align 1 _Z9apply_opsPPhPf_param_0,
	.param .u64 .ptr .align 1 _Z9apply_opsPPhPf_param_1
)
{
	.reg .b16 	%rs<10>;
	.reg .b32 	%r<2>;
	.reg .b32 	%f<56>;
	.reg .b64 	%rd<19>;

	ld.param.u64 	%rd1, [_Z9apply_opsPPhPf_param_0];
	ld.param.u64 	%rd2, [_Z9apply_opsPPhPf_param_1];
	cvta.to.global.u64 	%rd3, %rd2;
	cvta.to.global.u64 	%rd4, %rd1;
	mov.u32 	%r1, %tid.x;
	mul.wide.u32 	%rd5, %r1, 8;
	add.s64 	%rd6, %rd4, %rd5;
	ld.global.u64 	%rd7, [%rd6];
	cvta.to.global.u64 	%rd8, %rd7;
	ld.const.f32 	%f1, [itemsGPU+20];
	ld.global.u8 	%rs1, [%rd8+1];
	cvt.rn.f32.u16 	%f2, %rs1;
	fma.rn.f32 	%f3, %f1, %f2, 0f7FC00000;
	ld.const.f32 	%f4, [itemsGPU+40];
	ld.global.u8 	%rs2, [%rd8+2];
	cvt.rn.f32.u16 	%f5, %rs2;
	fma.rn.f32 	%f6, %f4, %f5, %f3;
	ld.const.f32 	%f7, [itemsGPU+60];
	ld.global.u8 	%rs3, [%rd8+3];
	cvt.rn.f32.u16 	%f8, %rs3;
	fma.rn.f32 	%f9, %f7, %f8, %f6;
	ld.const.f32 	%f10, [itemsGPU+80];
	ld.global.u8 	%rs4, [%rd8+4];
	cvt.rn.f32.u16 	%f11, %rs4;
	fma.rn.f32 	%f12, %f10, %f11, %f9;
	ld.const.f32 	%f13, [itemsGPU+24];
	fma.rn.f32 	%f14, %f13, %f2, 0f7FC00000;
	ld.const.f32 	%f15, [itemsGPU+44];
	fma.rn.f32 	%f16, %f15, %f5, %f14;
	ld.const.f32 	%f17, [itemsGPU+64];
	fma.rn.f32 	%f18, %f17, %f8, %f16;
	ld.const.f32 	%f19, [itemsGPU+84];
	fma.rn.f32 	%f20, %f19, %f11, %f18;
	ld.const.f32 	%f21, [itemsGPU+28];
	fma.rn.f32 	%f22, %f21, %f2, 0f7FC00000;
	ld.const.f32 	%f23, [itemsGPU+48];
	fma.rn.f32 	%f24, %f23, %f5, %f22;
	ld.const.f32 	%f25, [itemsGPU+68];
	fma.rn.f32 	%f26, %f25, %f8, %f24;
	ld.const.f32 	%f27, [itemsGPU+88];
	fma.rn.f32 	%f28, %f27, %f11, %f26;
	ld.const.f32 	%f29, [itemsGPU+32];
	fma.rn.f32 	%f30, %f29, %f2, 0f7FC00000;
	ld.const.f32 	%f31, [itemsGPU+52];
	fma.rn.f32 	%f32, %f31, %f5, %f30;
	ld.const.f32 	%f33, [itemsGPU+72];
	fma.rn.f32 	%f34, %f33, %f8, %f32;
	ld.const.f32 	%f35, [itemsGPU+92];
	fma.rn.f32 	%f36, %f35, %f11, %f34;
	ld.const.f32 	%f37, [itemsGPU+36];
	fma.rn.f32 	%f38, %f37, %f2, 0f7FC00000;
	ld.const.f32 	%f39, [itemsGPU+56];
	fma.rn.f32 	%f40, %f39, %f5, %f38;
	ld.const.f32 	%f41, [itemsGPU+76];
	fma.rn.f32 	%f42, %f41, %f8, %f40;
	ld.const.f32 	%f43, [itemsGPU+96];
	fma.rn.f32 	%f44, %f43, %f11, %f42;
	mul.wide.u32 	%rd9, %r1, 4;
	add.s64 	%rd10, %rd3, %rd9;
	ld.global.u8 	%rs5, [%rd8];
	cvt.rn.f32.u16 	%f45, %rs5;
	ld.global.f32 	%f46, [%rd10];
	fma.rn.f32 	%f47, %f12, %f45, %f46;
	st.global.f32 	[%rd10], %f47;
	ld.global.u64 	%rd11, [%rd6];
	cvta.to.global.u64 	%rd12, %rd11;
	ld.global.u8 	%rs6, [%rd12+1];
	cvt.rn.f32.u16 	%f48, %rs6;
	fma.rn.f32 	%f49, %f20, %f48, %f47;
	st.global.f32 	[%rd10], %f49;
	ld.global.u64 	%rd13, [%rd6];
	cvta.to.global.u64 	%rd14, %rd13;
	ld.global.u8 	%rs7, [%rd14+2];
	cvt.rn.f32.u16 	%f50, %rs7;
	fma.rn.f32 	%f51, %f28, %f50, %f49;
	st.global.f32 	[%rd10], %f51;
	ld.global.u64 	%rd15, [%rd6];
	cvta.to.global.u64 	%rd16, %rd15;
	ld.global.u8 	%rs8, [%rd16+3];
	cvt.rn.f32.u16 	%f52, %rs8;
	fma.rn.f32 	%f53, %f36, %f52, %f51;
	st.global.f32 	[%rd10], %f53;
	ld.global.u64 	%rd17, [%rd6];
	cvta.to.global.u64 	%rd18, %rd17;
	ld.global.u8 	%rs9, [%rd18+4];
	cvt.rn.f32.u16 	%f54, %rs9;
	fma.rn.f32 	%f55, %f44, %f54, %f53;
	st.global.f32 	[%rd10], %f55;
	ret;

}
	// .globl	_ZN10Visualizer11show_outputEPfm
.visible .entry _ZN10Visualizer11show_outputEPfm(
	.param .u64 .ptr .align 1 _ZN10Visualizer11show_outputEPfm_param_0,
	.param .u64 _ZN10Visualizer11show_outputEPfm_param_1
)
{
	.local .align 8 .b8 	__local_depot2[8];
	.reg .b64 	%SP;
	.reg .b64 	%SPL;
	.reg .pred 	%p<10>;
	.reg .b32 	%r<63>;
	.reg .b32 	%f<30>;
	.reg .b64 	%rd<55>;
	.reg .b64 	%fd<30>;

	mov.u64 	%SPL, __local_depot2;
	cvta.local.u64 	%SP, %SPL;
	ld.param.u64 	%rd23, [_ZN10Visualizer11show_outputEPfm_param_0];
	ld.param.u64 	%rd22, [_ZN10Visualizer11show_outputEPfm_param_1];
	cvta.to.global.u64 	%rd1, %rd23;
	mov.u64 	%rd24, $str;
	cvta.global.u64 	%rd25, %rd24;
	{ // callseq 5, 0
	.param .b64 param0;
	st.param.b64 	[param0], %rd25;
	.param .b64 param1;
	st.param.b64 	[param1], 0;
	.param .b32 retval0;
	call.uni (retval0), 
	vprintf, 
	(
	param0, 
	param1
	);
	ld.param.b32 	%r1, [retval0];
	} // callseq 5
	setp.eq.s64 	%p1, %rd22, 0;
	@%p1 bra 	$L__BB2_13;
	and.b64  	%rd2, %rd22, 15;
	setp.lt.u64 	%p2, %rd22, 16;
	mov.b64 	%rd51, 0;
	@%p2 bra 	$L__BB2_4;
	and.b64  	%rd51, %rd22, -16;
	add.s64 	%rd48, %rd1, 32;
	mov.u64 	%rd49, %rd51;
$L__BB2_3:
	.pragma "nounroll";
	ld.global.f32 	%f1, [%rd48+-32];
	cvt.f64.f32 	%fd1, %f1;
	add.u64 	%rd27, %SP, 0;
	add.u64 	%rd28, %SPL, 0;
	st.local.f64 	[%rd28], %fd1;
	mov.u64 	%rd29, $str$1;
	cvta.global.u64 	%rd30, %rd29;
	{ // callseq 6, 0
	.param .b64 param0;
	st.param.b64 	[param0], %rd30;
	.param .b64 param1;
	st.param.b64 	[param1], %rd27;
	.param .b32 retval0;
	call.uni (retval0), 
	vprintf, 
	(
	param0, 
	param1
	);
	ld.param.b32 	%r3, [retval0];
	} // callseq 6
	ld.global.f32 	%f2, [%rd48+-28];
	cvt.f64.f32 	%fd2, %f2;
	st.local.f64 	[%rd28], %fd2;
	{ // callseq 7, 0
	.param .b64 param0;
	st.param.b64 	[param0], %rd30;
	.param .b64 param1;
	st.param.b64 	[param1], %rd27;
	.param .b32 retval0;
	call.uni (retval0), 
	vprintf, 
	(
	param0, 
	param1
	);
	ld.param.b32 	%r5, [retval0];
	} // callseq 7
	ld.global.f32 	%f3, [%rd48+-24];
	cvt.f64.f32 	%fd3, %f3;
	st.local.f64 	[%rd28], %fd3;
	{ // callseq 8, 0
	.param .b64 param0;
	st.param.b64 	[param0], %rd30;
	.param .b64 param1;
	st.param.b64 	[param1], %rd27;
	.param .b32 retval0;
	call.uni (retval0), 
	vprintf, 
	(
	param0, 
	param1
	);
	ld.param.b32 	%r7, [retval0];
	} // callseq 8
	ld.global.f32 	%f4, [%rd48+-20];
	cvt.f64.f32 	%fd4, %f4;
	st.local.f64 	[%rd28], %fd4;
	{ // callseq 9, 0
	.param .b64 param0;
	st.param.b64 	[param0], %rd30;
	.param .b64 param1;
	st.param.b64 	[param1], %rd27;
	.param .b32 retval0;
	call.uni (retval0), 
	vprintf, 
	(
	param0, 
	param1
	);
	ld.param.b32 	%r9, [retval0];
	} // callseq 9
	ld.global.f32 	%f5, [%rd48+-16];
	cvt.f64.f32 	%fd5, %f5;
	st.local.f64 	[%rd28], %fd5;
	{ // callseq 10, 0
	.param .b64 param0;
	st.param.b64 	[param0], %rd30;
	.param .b64 param1;
	st.param.b64 	[param1], %rd27;
	.param .b32 retval0;
	call.uni (retval0), 
	vprintf, 
	(
	param0, 
	param1
	);
	ld.param.b32 	%r11, [retval0];
	} // callseq 10
	ld.global.f32 	%f6, [%rd48+-12];
	cvt.f64.f32 	%fd6, %f6;
	st.local.f64 	[%rd28], %fd6;
	{ // callseq 11, 0
	.param .b64 param0;
	st.param.b64 	[param0], %rd30;
	.param .b64 param1;
	st.param.b64 	[param1], %rd27;
	.param .b32 retval0;
	call.uni (retval0), 
	vprintf, 
	(
	param0, 
	param1
	);
	ld.param.b32 	%r13, [retval0];
	} // callseq 11
	ld.global.f32 	%f7, [%rd48+-8];
	cvt.f64.f32 	%fd7, %f7;
	st.local.f64 	[%rd28], %fd7;
	{ // callseq 12, 0
	.param .b64 param0;
	st.param.b64 	[param0], %rd30;
	.param .b64 param1;
	st.param.b64 	[param1], %rd27;
	.param .b32 retval0;
	call.uni (retval0), 
	vprintf, 
	(
	param0, 
	param1
	);
	ld.param.b32 	%r15, [retval0];
	} // callseq 12
	ld.global.f32 	%f8, [%rd48+-4];
	cvt.f64.f32 	%fd8, %f8;
	st.local.f64 	[%rd28], %fd8;
	{ // callseq 13, 0
	.param .b64 param0;
	st.param.b64 	[param0], %rd30;
	.param .b64 param1;
	st.param.b64 	[param1], %rd27;
	.param .b32 retval0;
	call.uni (retval0), 
	vprintf, 
	(
	param0, 
	param1
	);
	ld.param.b32 	%r17, [retval0];
	} // callseq 13
	ld.global.f32 	%f9, [%rd48];
	cvt.f64.f32 	%fd9, %f9;
	st.local.f64 	[%rd28], %fd9;
	{ // callseq 14, 0
	.param .b64 param0;
	st.param.b64 	[param0], %rd30;
	.param .b64 param1;
	st.param.b64 	[param1], %rd27;
	.param .b32 retval0;
	call.uni (retval0), 
	vprintf, 
	(
	param0, 
	param1
	);
	ld.param.b32 	%r19, [retval0];
	} // callseq 14
	ld.global.f32 	%f10, [%rd48+4];
	cvt.f64.f32 	%fd10, %f10;
	st.local.f64 	[%rd28], %fd10;
	{ // callseq 15, 0
	.param .b64 param0;
	st.param.b64 	[param0], %rd30;
	.param .b64 param1;
	st.param.b64 	[param1], %rd27;
	.param .b32 retval0;
	call.uni (retval0), 
	vprintf, 
	(
	param0, 
	param1
	);
	ld.param.b32 	%r21, [retval0];
	} // callseq 15
	ld.global.f32 	%f11, [%rd48+8];
	cvt.f64.f32 	%fd11, %f11;
	st.local.f64 	[%rd28], %fd11;
	{ // callseq 16, 0
	.param .b64 param0;
	st.param.b64 	[param0], %rd30;
	.param .b64 param1;
	st.param.b64 	[param1], %rd27;
	.param .b32 retval0;
	call.uni (retval0), 
	vprintf, 
	(
	param0, 
	param1
	);
	ld.param.b32 	%r23, [retval0];
	} // callseq 16
	ld.global.f32 	%f12, [%rd48+12];
	cvt.f64.f32 	%fd12, %f12;
	st.local.f64 	[%rd28], %fd12;
	{ // callseq 17, 0
	.param .b64 param0;
	st.param.b64 	[param0], %rd30;
	.param .b64 param1;
	st.param.b64 	[param1], %rd27;
	.param .b32 retval0;
	call.uni (retval0), 
	vprintf, 
	(
	param0, 
	param1
	);
	ld.param.b32 	%r25, [retval0];
	} // callseq 17
	ld.global.f32 	%f13, [%rd48+16];
	cvt.f64.f32 	%fd13, %f13;
	st.local.f64 	[%rd28], %fd13;
	{ // callseq 18, 0
	.param .b64 param0;
	st.param.b64 	[param0], %rd30;
	.param .b64 param1;
	st.param.b64 	[param1], %rd27;
	.param .b32 retval0;
	call.uni (retval0), 
	vprintf, 
	(
	param0, 
	param1
	);
	ld.param.b32 	%r27, [retval0];
	} // callseq 18
	ld.global.f32 	%f14, [%rd48+20];
	cvt.f64.f32 	%fd14, %f14;
	st.local.f64 	[%rd28], %fd14;
	{ // callseq 19, 0
	.param .b64 param0;
	st.param.b64 	[param0], %rd30;
	.param .b64 param1;
	st.param.b64 	[param1], %rd27;
	.param .b32 retval0;
	call.uni (retval0), 
	vprintf, 
	(
	param0, 
	param1
	);
	ld.param.b32 	%r29, [retval0];
	} // callseq 19
	ld.global.f32 	%f15, [%rd48+24];
	cvt.f64.f32 	%fd15, %f15;
	st.local.f64 	[%rd28], %fd15;
	{ // callseq 20, 0
	.param .b64 param0;
	st.param.b64 	[param0], %rd30;
	.param .b64 param1;
	st.param.b64 	[param1], %rd27;
	.param .b32 retval0;
	call.uni (retval0), 
	vprintf, 
	(
	param0, 
	param1
	);
	ld.param.b32 	%r31, [retval0];
	} // callseq 20
	ld.global.f32 	%f16, [%rd48+28];
	cvt.f64.f32 	%fd16, %f16;
	st.local.f64 	[%rd28], %fd16;
	{ // callseq 21, 0
	.param .b64 param0;
	st.param.b64 	[param0], %rd30;
	.param .b64 param1;
	st.param.b64 	[param1], %rd27;
	.param .b32 retval0;
	call.uni (retval0), 
	vprintf, 
	(
	param0, 
	param1
	);
	ld.param.b32 	%r33, [retval0];
	} // callseq 21
	add.s64 	%rd49, %rd49, -16;
	add.s64 	%rd48, %rd48, 64;
	setp.ne.s64 	%p3, %rd49, 0;
	@%p3 bra 	$L__BB2_3;
$L__BB2_4:
	setp.eq.s64 	%p4, %rd2, 0;
	@%p4 bra 	$L__BB2_13;
	add.u64 	%rd31, %SP, 0;
	add.u64 	%rd10, %SPL, 0;
	and.b64  	%rd11, %rd22, 7;
	setp.lt.u64 	%p5, %rd2, 8;
	@%p5 bra 	$L__BB2_7;
	shl.b64 	%rd32, %rd51, 2;
	add.s64 	%rd33, %rd1, %rd32;
	ld.global.f32 	%f17, [%rd33];
	cvt.f64.f32 	%fd17, %f17;
	st.local.f64 	[%rd10], %fd17;
	mov.u64 	%rd34, $str$1;
	cvta.global.u64 	%rd35, %rd34;
	{ // callseq 22, 0
	.param .b64 param0;
	st.param.b64 	[param0], %rd35;
	.param .b64 param1;
	st.param.b64 	[param1], %rd31;
	.param .b32 retval0;
	call.uni (retval0), 
	vprintf, 
	(
	param0, 
	param1
	);
	ld.param.b32 	%r35, [retval0];
	} // callseq 22
	ld.global.f32 	%f18, [%rd33+4];
	cvt.f64.f32 	%fd18, %f18;
	st.local.f64 	[%rd10], %fd18;
	{ // callseq 23, 0
	.param .b64 param0;
	st.param.b64 	[param0], %rd35;
	.param .b64 param1;
	st.param.b64 	[param1], %rd31;
	.param .b32 retval0;
	call.uni (retval0), 
	vprintf, 
	(
	param0, 
	param1
	);
	ld.param.b32 	%r37, [retval0];
	} // callseq 23
	ld.global.f32 	%f19, [%rd33+8];
	cvt.f64.f32 	%fd19, %f19;
	st.local.f64 	[%rd10], %fd19;
	{ // callseq 24, 0
	.param .b64 param0;
	st.param.b64 	[param0], %rd35;
	.param .b64 param1;
	st.param.b64 	[param1], %rd31;
	.param .b32 retval0;
	call.uni (retval0), 
	vprintf, 
	(
	param0, 
	param1
	);
	ld.param.b32 	%r39, [retval0];
	} // callseq 24
	ld.global.f32 	%f20, [%rd33+12];
	cvt.f64.f32 	%fd20, %f20;
	st.local.f64 	[%rd10], %fd20;
	{ // callseq 25, 0
	.param .b64 param0;
	st.param.b64 	[param0], %rd35;
	.param .b64 param1;
	st.param.b64 	[param1], %rd31;
	.param .b32 retval0;
	call.uni (retval0), 
	vprintf, 
	(
	param0, 
	param1
	);
	ld.param.b32 	%r41, [retval0];
	} // callseq 25
	ld.global.f32 	%f21, [%rd33+16];
	cvt.f64.f32 	%fd21, %f21;
	st.local.f64 	[%rd10], %fd21;
	{ // callseq 26, 0
	.param .b64 param0;
	st.param.b64 	[param0], %rd35;
	.param .b64 param1;
	st.param.b64 	[param1], %rd31;
	.param .b32 retval0;
	call.uni (retval0), 
	vprintf, 
	(
	param0, 
	param1
	);
	ld.param.b32 	%r43, [retval0];
	} // callseq 26
	ld.global.f32 	%f22, [%rd33+20];
	cvt.f64.f32 	%fd22, %f22;
	st.local.f64 	[%rd10], %fd22;
	{ // callseq 27, 0
	.param .b64 param0;
	st.param.b64 	[param0], %rd35;
	.param .b64 param1;
	st.param.b64 	[param1], %rd31;
	.param .b32 retval0;
	call.uni (retval0), 
	vprintf, 
	(
	param0, 
	param1
	);
	ld.param.b32 	%r45, [retval0];
	} // callseq 27
	ld.global.f32 	%f23, [%rd33+24];
	cvt.f64.f32 	%fd23, %f23;
	st.local.f64 	[%rd10], %fd23;
	{ // callseq 28, 0
	.param .b64 param0;
	st.param.b64 	[param0], %rd35;
	.param .b64 param1;
	st.param.b64 	[param1], %rd31;
	.param .b32 retval0;
	call.uni (retval0), 
	vprintf, 
	(
	param0, 
	param1
	);
	ld.param.b32 	%r47, [retval0];
	} // callseq 28
	ld.global.f32 	%f24, [%rd33+28];
	cvt.f64.f32 	%fd24, %f24;
	st.local.f64 	[%rd10], %fd24;
	{ // callseq 29, 0
	.param .b64 param0;
	st.param.b64 	[param0], %rd35;
	.param .b64 param1;
	st.param.b64 	[param1], %rd31;
	.param .b32 retval0;
	call.uni (retval0), 
	vprintf, 
	(
	param0, 
	param1
	);
	ld.param.b32 	%r49, [retval0];
	} // callseq 29
	add.s64 	%rd51, %rd51, 8;
$L__BB2_7:
	setp.eq.s64 	%p6, %rd11, 0;
	@%p6 bra 	$L__BB2_13;
	and.b64  	%rd53, %rd22, 3;
	setp.lt.u64 	%p7, %rd11, 4;
	@%p7 bra 	$L__BB2_10;
	shl.b64 	%rd37, %rd51, 2;
	add.s64 	%rd38, %rd1, %rd37;
	ld.global.f32 	%f25, [%rd38];
	cvt.f64.f32 	%fd25, %f25;
	st.local.f64 	[%rd10], %fd25;
	mov.u64 	%rd39, $str$1;
	cvta.global.u64 	%rd40, %rd39;
	{ // callseq 30, 0
	.param .b64 param0;
	st.param.b64 	[param0], %rd40;
	.param .b64 param1;
	st.param.b64 	[param1], %rd31;
	.param .b32 retval0;
	call.uni (retval0), 
	vprintf, 
	(
	param0, 
	param1
	);
	ld.param.b32 	%r51, [retval0];
	} // callseq 30
	ld.global.f32 	%f26, [%rd38+4];
	cvt.f64.f32 	%fd26, %f26;
	st.local.f64 	[%rd10], %fd26;
	{ // callseq 31, 0
	.param .b64 param0;
	st.param.b64 	[param0], %rd40;
	.param .b64 param1;
	st.param.b64 	[param1], %rd31;
	.param .b32 retval0;
	call.uni (retval0), 
	vprintf, 
	(
	param0, 
	param1
	);
	ld.param.b32 	%r53, [retval0];
	} // callseq 31
	ld.global.f32 	%f27, [%rd38+8];
	cvt.f64.f32 	%fd27, %f27;
	st.local.f64 	[%rd10], %fd27;
	{ // callseq 32, 0
	.param .b64 param0;
	st.param.b64 	[param0], %rd40;
	.param .b64 param1;
	st.param.b64 	[param1], %rd31;
	.param .b32 retval0;
	call.uni (retval0), 
	vprintf, 
	(
	param0, 
	param1
	);
	ld.param.b32 	%r55, [retval0];
	} // callseq 32
	ld.global.f32 	%f28, [%rd38+12];
	cvt.f64.f32 	%fd28, %f28;
	st.local.f64 	[%rd10], %fd28;
	{ // callseq 33, 0
	.param .b64 param0;
	st.param.b64 	[param0], %rd40;
	.param .b64 param1;
	st.param.b64 	[param1], %rd31;
	.param .b32 retval0;
	call.uni (retval0), 
	vprintf, 
	(
	param0, 
	param1
	);
	ld.param.b32 	%r57, [retval0];
	} // callseq 33
	add.s64 	%rd51, %rd51, 4;
$L__BB2_10:
	setp.eq.s64 	%p8, %rd53, 0;
	@%p8 bra 	$L__BB2_13;
	shl.b64 	%rd42, %rd51, 2;
	add.s64 	%rd54, %rd1, %rd42;
	mov.u64 	%rd43, $str$1;
$L__BB2_12:
	.pragma "nounroll";
	ld.global.f32 	%f29, [%rd54];
	cvt.f64.f32 	%fd29, %f29;
	st.local.f64 	[%rd10], %fd29;
	cvta.global.u64 	%rd44, %rd43;
	{ // callseq 34, 0
	.param .b64 param0;
	st.param.b64 	[param0], %rd44;
	.param .b64 param1;
	st.param.b64 	[param1], %rd31;
	.param .b32 retval0;
	call.uni (retval0), 
	vprintf, 
	(
	param0, 
	param1
	);
	ld.param.b32 	%r59, [retval0];
	} // callseq 34
	add.s64 	%rd54, %rd54, 4;
	add.s64 	%rd53, %rd53, -1;
	setp.ne.s64 	%p9, %rd53, 0;
	@%p9 bra 	$L__BB2_12;
$L__BB2_13:
	mov.u64 	%rd46, $str$2;
	cvta.global.u64 	%rd47, %rd46;
	{ // callseq 35, 0
	.param .b64 param0;
	st.param.b64 	[param0], %rd47;
	.param .b64 param1;
	st.param.b64 	[param1], 0;
	.param .b32 retval0;
	call.uni (retval0), 
	vprintf, 
	(
	param0, 
	param1
	);
	ld.param.b32 	%r61, [retval0];
	} // callseq 35
	ret;

}
	// .globl	_ZN10Visualizer11show_matrixIhEEvPPT_mm
.visible .entry _ZN10Visualizer11show_matrixIhEEvPPT_mm(
	.param .u64 .ptr .align 1 _ZN10Visualizer11show_matrixIhEEvPPT_mm_param_0,
	.param .u64 _ZN10Visualizer11show_matrixIhEEvPPT_mm_param_1,
	.param .u64 _ZN10Visualizer11show_matrixIhEEvPPT_mm_param_2
)
{
	.local .align 8 .b8 	__local_depot3[8];
	.reg .b64 	%SP;
	.reg .b64 	%SPL;
	.reg .pred 	%p<17>;
	.reg .b32 	%r<108>;
	.reg .b64 	%rd<136>;

	mov.u64 	%SPL, __local_depot3;
	cvta.local.u64 	%SP, %SPL;
	ld.param.u64 	%rd25, [_ZN10Visualizer11show_matrixIhEEvPPT_mm_param_1];
	mov.u64 	%rd27, $str$3;
	cvta.global.u64 	%rd28, %rd27;
	{ // callseq 36, 0
	.param .b64 param0;
	st.param.b64 	[param0], %rd28;
	.param .b64 param1;
	st.param.b64 	[param1], 0;
	.param .b32 retval0;
	call.uni (retval0), 
	vprintf, 
	(
	param0, 
	param1
	);
	ld.param.b32 	%r1, [retval0];
	} // callseq 36
	setp.eq.s64 	%p1, %rd25, 0;
	@%p1 bra 	$L__BB3_23;
	ld.param.u64 	%rd125, [_ZN10Visualizer11show_matrixIhEEvPPT_mm_param_2];
	setp.ne.s64 	%p2, %rd125, 0;
	@%p2 bra 	$L__BB3_8;
	and.b64  	%rd129, %rd25, 3;
	setp.lt.u64 	%p13, %rd25, 4;
	@%p13 bra 	$L__BB3_5;
	and.b64  	%rd128, %rd25, -4;
	mov.u64 	%rd120, $str$2;
$L__BB3_4:
	cvta.global.u64 	%rd121, %rd120;
	{ // callseq 69, 0
	.param .b64 param0;
	st.param.b64 	[param0], %rd121;
	.param .b64 param1;
	st.param.b64 	[param1], 0;
	.param .b32 retval0;
	call.uni (retval0), 
	vprintf, 
	(
	param0, 
	param1
	);
	ld.param.b32 	%r98, [retval0];
	} // callseq 69
	{ // callseq 70, 0
	.param .b64 param0;
	st.param.b64 	[param0], %rd121;
	.param .b64 param1;
	st.param.b64 	[param1], 0;
	.param .b32 retval0;
	call.uni (retval0), 
	vprintf, 
	(
	param0, 
	param1
	);
	ld.param.b32 	%r100, [retval0];
	} // callseq 70
	{ // callseq 71, 0
	.param .b64 param0;
	st.param.b64 	[param0], %rd121;
	.param .b64 param1;
	st.param.b64 	[param1], 0;
	.param .b32 retval0;
	call.uni (retval0), 
	vprintf, 
	(
	param0, 
	param1
	);
	ld.param.b32 	%r102, [retval0];
	} // callseq 71
	{ // callseq 72, 0
	.param .b64 param0;
	st.param.b64 	[param0], %rd121;
	.param .b64 param1;
	st.param.b64 	[param1], 0;
	.param .b32 retval0;
	call.uni (retval0), 
	vprintf, 
	(
	param0, 
	param1
	);
	ld.param.b32 	%r104, [retval0];
	} // callseq 72
	add.s64 	%rd128, %rd128, -4;
	setp.ne.s64 	%p14, %rd128, 0;
	@%p14 bra 	$L__BB3_4;
$L__BB3_5:
	setp.eq.s64 	%p15, %rd129, 0;
	@%p15 bra 	$L__BB3_23;
	mov.u64 	%rd122, $str$2;
$L__BB3_7:
	.pragma "nounroll";
	cvta.global.u64 	%rd123, %rd122;
	{ // callseq 73, 0
	.param .b64 param0;
	st.param.b64 	[param0], %rd123;
	.param .b64 param1;
	st.param.b64 	[param1], 0;
	.param .b32 retval0;
	call.uni (retval0), 
	vprintf, 
	(
	param0, 
	param1
	);
	ld.param.b32 	%r106, [retval0];
	} // callseq 73
	add.s64 	%rd129, %rd129, -1;
	setp.eq.s64 	%p16, %rd129, 0;
	@%p16 bra 	$L__BB3_23;
	bra.uni 	$L__BB3_7;
$L__BB3_8:
	ld.param.u64 	%rd126, [_ZN10Visualizer11show_matrixIhEEvPPT_mm_param_2];
	and.b64  	%rd7, %rd126, 15;
	and.b64  	%rd8, %rd126, 7;
	and.b64  	%rd9, %rd126, -16;
	and.b64  	%rd10, %rd126, 3;
	mov.b64 	%rd130, 0;
$L__BB3_9:
	ld.param.u64 	%rd127, [_ZN10Visualizer11show_matrixIhEEvPPT_mm_param_2];
	ld.param.u64 	%rd124, [_ZN10Visualizer11show_matrixIhEEvPPT_mm_param_0];
	setp.lt.u64 	%p3, %rd127, 16;
	cvta.to.global.u64 	%rd31, %rd124;
	shl.b64 	%rd32, %rd130, 3;
	add.s64 	%rd12, %rd31, %rd32;
	mov.b64 	%rd134, 0;
	@%p3 bra 	$L__BB3_12;
	mov.b64 	%rd132, 0;
	mov.u64 	%rd131, %rd9;
$L__BB3_11:
	.pragma "nounroll";
	ld.global.u64 	%rd34, [%rd12];
	add.s64 	%rd35, %rd34, %rd132;
	ld.u8 	%r3, [%rd35];
	add.u64 	%rd36, %SP, 0;
	add.u64 	%rd37, %SPL, 0;
	st.local.u32 	[%rd37], %r3;
	mov.u64 	%rd38, $str$4;
	cvta.global.u64 	%rd39, %rd38;
	{ // callseq 37, 0
	.param .b64 param0;
	st.param.b64 	[param0], %rd39;
	.param .b64 param1;
	st.param.b64 	[param1], %rd36;
	.param .b32 retval0;
	call.uni (retval0), 
	vprintf, 
	(
	param0, 
	param1
	);
	ld.param.b32 	%r4, [retval0];
	} // callseq 37
	ld.global.u64 	%rd40, [%rd12];
	add.s64 	%rd41, %rd40, %rd132;
	ld.u8 	%r6, [%rd41+1];
	st.local.u32 	[%rd37], %r6;
	{ // callseq 38, 0
	.param .b64 param0;
	st.param.b64 	[param0], %rd39;
	.param .b64 param1;
	st.param.b64 	[param1], %rd36;
	.param .b32 retval0;
	call.uni (retval0), 
	vprintf, 
	(
	param0, 
	param1
	);
	ld.param.b32 	%r7, [retval0];
	} // callseq 38
	ld.global.u64 	%rd42, [%rd12];
	add.s64 	%rd43, %rd42, %rd132;
	ld.u8 	%r9, [%rd43+2];
	st.local.u32 	[%rd37], %r9;
	{ // callseq 39, 0
	.param .b64 param0;
	st.param.b64 	[param0], %rd39;
	.param .b64 param1;
	st.param.b64 	[param1], %rd36;
	.param .b32 retval0;
	call.uni (retval0), 
	vprintf, 
	(
	param0, 
	param1
	);
	ld.param.b32 	%r10, [retval0];
	} // callseq 39
	ld.global.u64 	%rd44, [%rd12];
	add.s64 	%rd45, %rd44, %rd132;
	ld.u8 	%r12, [%rd45+3];
	st.local.u32 	[%rd37], %r12;
	{ // callseq 40, 0
	.param .b64 param0;
	st.param.b64 	[param0], %rd39;
	.param .b64 param1;
	st.param.b64 	[param1], %rd36;
	.param .b32 retval0;
	call.uni (retval0), 
	vprintf, 
	(
	param0, 
	param1
	);
	ld.param.b32 	%r13, [retval0];
	} // callseq 40
	ld.global.u64 	%rd46, [%rd12];
	add.s64 	%rd47, %rd46, %rd132;
	ld.u8 	%r15, [%rd47+4];
	st.local.u32 	[%rd37], %r15;
	{ // callseq 41, 0
	.param .b64 param0;
	st.param.b64 	[param0], %rd39;
	.param .b64 param1;
	st.param.b64 	[param1], %rd36;
	.param .b32 retval0;
	call.uni (retval0), 
	vprintf, 
	(
	param0, 
	param1
	);
	ld.param.b32 	%r16, [retval0];
	} // callseq 41
	ld.global.u64 	%rd48, [%rd12];
	add.s64 	%rd49, %rd48, %rd132;
	ld.u8 	%r18, [%rd49+5];
	st.local.u32 	[%rd37], %r18;
	{ // callseq 42, 0
	.param .b64 param0;
	st.param.b64 	[param0], %rd39;
	.param .b64 param1;
	st.param.b64 	[param1], %rd36;
	.param .b32 retval0;
	call.uni (retval0), 
	vprintf, 
	(
	param0, 
	param1
	);
	ld.param.b32 	%r19, [retval0];
	} // callseq 42
	ld.global.u64 	%rd50, [%rd12];
	add.s64 	%rd51, %rd50, %rd132;
	ld.u8 	%r21, [%rd51+6];
	st.local.u32 	[%rd37], %r21;
	{ // callseq 43, 0
	.param .b64 param0;
	st.param.b64 	[param0], %rd39;
	.param .b64 param1;
	st.param.b64 	[param1], %rd36;
	.param .b32 retval0;
	call.uni (retval0), 
	vprintf, 
	(
	param0, 
	param1
	);
	ld.param.b32 	%r22, [retval0];
	} // callseq 43
	ld.global.u64 	%rd52, [%rd12];
	add.s64 	%rd53, %rd52, %rd132;
	ld.u8 	%r24, [%rd53+7];
	st.local.u32 	[%rd37], %r24;
	{ // callseq 44, 0
	.param .b64 param0;
	st.param.b64 	[param0], %rd39;
	.param .b64 param1;
	st.param.b64 	[param1], %rd36;
	.param .b32 retval0;
	call.uni (retval0), 
	vprintf, 
	(
	param0, 
	param1
	);
	ld.param.b32 	%r25, [retval0];
	} // callseq 44
	ld.global.u64 	%rd54, [%rd12];
	add.s64 	%rd55, %rd54, %rd132;
	ld.u8 	%r27, [%rd55+8];
	st.local.u32 	[%rd37], %r27;
	{ // callseq 45, 0
	.param .b64 param0;
	st.param.b64 	[param0], %rd39;
	.param .b64 param1;
	st.param.b64 	[param1], %rd36;
	.param .b32 retval0;
	call.uni (retval0), 
	vprintf, 
	(
	param0, 
	param1
	);
	ld.param.b32 	%r28, [retval0];
	} // callseq 45
	ld.global.u64 	%rd56, [%rd12];
	add.s64 	%rd57, %rd56, %rd132;
	ld.u8 	%r30, [%rd57+9];
	st.local.u32 	[%rd37], %r30;
	{ // callseq 46, 0
	.param .b64 param0;
	st.param.b64 	[param0], %rd39;
	.param .b64 param1;
	st.param.b64 	[param1], %rd36;
	.param .b32 retval0;
	call.uni (retval0), 
	vprintf, 
	(
	param0, 
	param1
	);
	ld.param.b32 	%r31, [retval0];
	} // callseq 46
	ld.global.u64 	%rd58, [%rd12];
	add.s64 	%rd59, %rd58, %rd132;
	ld.u8 	%r33, [%rd59+10];
	st.local.u32 	[%rd37], %r33;
	{ // callseq 47, 0
	.param .b64 param0;
	st.param.b64 	[param0], %rd39;
	.param .b64 param1;
	st.param.b64 	[param1], %rd36;
	.param .b32 retval0;
	call.uni (retval0), 
	vprintf, 
	(
	param0, 
	param1
	);
	ld.param.b32 	%r34, [retval0];
	} // callseq 47
	ld.global.u64 	%rd60, [%rd12];
	add.s64 	%rd61, %rd60, %rd132;
	ld.u8 	%r36, [%rd61+11];
	st.local.u32 	[%rd37], %r36;
	{ // callseq 48, 0
	.param .b64 param0;
	st.param.b64 	[param0], %rd39;
	.param .b64 param1;
	st.param.b64 	[param1], %rd36;
	.param .b32 retval0;
	call.uni (retval0), 
	vprintf, 
	(
	param0, 
	param1
	);
	ld.param.b32 	%r37, [retval0];
	} // callseq 48
	ld.global.u64 	%rd62, [%rd12];
	add.s64 	%rd63, %rd62, %rd132;
	ld.u8 	%r39, [%rd63+12];
	st.local.u32 	[%rd37], %r39;
	{ // callseq 49, 0
	.param .b64 param0;
	st.param.b64 	[param0], %rd39;
	.param .b64 param1;
	st.param.b64 	[param1], %rd36;
	.param .b32 retval0;
	call.uni (retval0), 
	vprintf, 
	(
	param0, 
	param1
	);
	ld.param.b32 	%r40, [retval0];
	} // callseq 49
	ld.global.u64 	%rd64, [%rd12];
	add.s64 	%rd65, %rd64, %rd132;
	ld.u8 	%r42, [%rd65+13];
	st.local.u32 	[%rd37], %r42;
	{ // callseq 50, 0
	.param .b64 param0;
	st.param.b64 	[param0], %rd39;
	.param .b64 param1;
	st.param.b64 	[param1], %rd36;
	.param .b32 retval0;
	call.uni (retval0), 
	vprintf, 
	(
	param0, 
	param1
	);
	ld.param.b32 	%r43, [retval0];
	} // callseq 50
	ld.global.u64 	%rd66, [%rd12];
	add.s64 	%rd67, %rd66, %rd132;
	ld.u8 	%r45, [%rd67+14];
	st.local.u32 	[%rd37], %r45;
	{ // callseq 51, 0
	.param .b64 param0;
	st.param.b64 	[param0], %rd39;
	.param .b64 param1;
	st.param.b64 	[param1], %rd36;
	.param .b32 retval0;
	call.uni (retval0), 
	vprintf, 
	(
	param0, 
	param1
	);
	ld.param.b32 	%r46, [retval0];
	} // callseq 51
	ld.global.u64 	%rd68, [%rd12];
	add.s64 	%rd69, %rd68, %rd132;
	ld.u8 	%r48, [%rd69+15];
	st.local.u32 	[%rd37], %r48;
	{ // callseq 52, 0
	.param .b64 param0;
	st.param.b64 	[param0], %rd39;
	.param .b64 param1;
	st.param.b64 	[param1], %rd36;
	.param .b32 retval0;
	call.uni (retval0), 
	vprintf, 
	(
	param0, 
	param1
	);
	ld.param.b32 	%r49, [retval0];
	} // callseq 52
	add.s64 	%rd132, %rd132, 16;
	add.s64 	%rd131, %rd131, -16;
	setp.ne.s64 	%p4, %rd131, 0;
	mov.u64 	%rd134, %rd9;
	@%p4 bra 	$L__BB3_11;
$L__BB3_12:
	setp.eq.s64 	%p5, %rd7, 0;
	@%p5 bra 	$L__BB3_22;
	add.u64 	%rd70, %SP, 0;
	add.u64 	%rd18, %SPL, 0;
	add.s64 	%rd71, %rd7, -1;
	setp.lt.u64 	%p6, %rd71, 7;
	@%p6 bra 	$L__BB3_15;
	ld.global.u64 	%rd72, [%rd12];
	add.s64 	%rd73, %rd72, %rd134;
	ld.u8 	%r51, [%rd73];
	st.local.u32 	[%rd18], %r51;
	mov.u64 	%rd74, $str$4;
	cvta.global.u64 	%rd75, %rd74;
	{ // callseq 53, 0
	.param .b64 param0;
	st.param.b64 	[param0], %rd75;
	.param .b64 param1;
	st.param.b64 	[param1], %rd70;
	.param .b32 retval0;
	call.uni (retval0), 
	vprintf, 
	(
	param0, 
	param1
	);
	ld.param.b32 	%r52, [retval0];
	} // callseq 53
	ld.global.u64 	%rd77, [%rd12];
	add.s64 	%rd78, %rd77, %rd134;
	ld.u8 	%r54, [%rd78+1];
	st.local.u32 	[%rd18], %r54;
	{ // callseq 54, 0
	.param .b64 param0;
	st.param.b64 	[param0], %rd75;
	.param .b64 param1;
	st.param.b64 	[param1], %rd70;
	.param .b32 retval0;
	call.uni (retval0), 
	vprintf, 
	(
	param0, 
	param1
	);
	ld.param.b32 	%r55, [retval0];
	} // callseq 54
	ld.global.u64 	%rd79, [%rd12];
	add.s64 	%rd80, %rd79, %rd134;
	ld.u8 	%r57, [%rd80+2];
	st.local.u32 	[%rd18], %r57;
	{ // callseq 55, 0
	.param .b64 param0;
	st.param.b64 	[param0], %rd75;
	.param .b64 param1;
	st.param.b64 	[param1], %rd70;
	.param .b32 retval0;
	call.uni (retval0), 
	vprintf, 
	(
	param0, 
	param1
	);
	ld.param.b32 	%r58, [retval0];
	} // callseq 55
	ld.global.u64 	%rd81, [%rd12];
	add.s64 	%rd82, %rd81, %rd134;
	ld.u8 	%r60, [%rd82+3];
	st.local.u32 	[%rd18], %r60;
	{ // callseq 56, 0
	.param .b64 param0;
	st.param.b64 	[param0], %rd75;
	.param .b64 param1;
	st.param.b64 	[param1], %rd70;
	.param .b32 retval0;
	call.uni (retval0), 
	vprintf, 
	(
	param0, 
	param1
	);
	ld.param.b32 	%r61, [retval0];
	} // callseq 56
	ld.global.u64 	%rd83, [%rd12];
	add.s64 	%rd84, %rd83, %rd134;
	ld.u8 	%r63, [%rd84+4];
	st.local.u32 	[%rd18], %r63;
	{ // callseq 57, 0
	.param .b64 param0;
	st.param.b64 	[param0], %rd75;
	.param .b64 param1;
	st.param.b64 	[param1], %rd70;
	.param .b32 retval0;
	call.uni (retval0), 
	vprintf, 
	(
	param0, 
	param1
	);
	ld.param.b32 	%r64, [retval0];
	} // callseq 57
	ld.global.u64 	%rd85, [%rd12];
	add.s64 	%rd86, %rd85, %rd134;
	ld.u8 	%r66, [%rd86+5];
	st.local.u32 	[%rd18], %r66;
	{ // callseq 58, 0
	.param .b64 param0;
	st.param.b64 	[param0], %rd75;
	.param .b64 param1;
	st.param.b64 	[param1], %rd70;
	.param .b32 retval0;
	call.uni (retval0), 
	vprintf, 
	(
	param0, 
	param1
	);
	ld.param.b32 	%r67, [retval0];
	} // callseq 58
	ld.global.u64 	%rd87, [%rd12];
	add.s64 	%rd88, %rd87, %rd134;
	ld.u8 	%r69, [%rd88+6];
	st.local.u32 	[%rd18], %r69;
	{ // callseq 59, 0
	.param .b64 param0;
	st.param.b64 	[param0], %rd75;
	.param .b64 param1;
	st.param.b64 	[param1], %rd70;
	.param .b32 retval0;
	call.uni (retval0), 
	vprintf, 
	(
	param0, 
	param1
	);
	ld.param.b32 	%r70, [retval0];
	} // callseq 59
	ld.global.u64 	%rd89, [%rd12];
	add.s64 	%rd90, %rd89, %rd134;
	ld.u8 	%r72, [%rd90+7];
	st.local.u32 	[%rd18], %r72;
	{ // callseq 60, 0
	.param .b64 param0;
	st.param.b64 	[param0], %rd75;
	.param .b64 param1;
	st.param.b64 	[param1], %rd70;
	.param .b32 retval0;
	call.uni (retval0), 
	vprintf, 
	(
	param0, 
	param1
	);
	ld.param.b32 	%r73, [retval0];
	} // callseq 60
	add.s64 	%rd134, %rd134, 8;
$L__BB3_15:
	setp.eq.s64 	%p7, %rd8, 0;
	@%p7 bra 	$L__BB3_22;
	add.s64 	%rd91, %rd8, -1;
	setp.lt.u64 	%p8, %rd91, 3;
	@%p8 bra 	$L__BB3_18;
	ld.global.u64 	%rd92, [%rd12];
	add.s64 	%rd93, %rd92, %rd134;
	ld.u8 	%r75, [%rd93];
	st.local.u32 	[%rd18], %r75;
	mov.u64 	%rd94, $str$4;
	cvta.global.u64 	%rd95, %rd94;
	{ // callseq 61, 0
	.param .b64 param0;
	st.param.b64 	[param0], %rd95;
	.param .b64 param1;
	st.param.b64 	[param1], %rd70;
	.param .b32 retval0;
	call.uni (retval0), 
	vprintf, 
	(
	param0, 
	param1
	);
	ld.param.b32 	%r76, [retval0];
	} // callseq 61
	ld.global.u64 	%rd97, [%rd12];
	add.s64 	%rd98, %rd97, %rd134;
	ld.u8 	%r78, [%rd98+1];
	st.local.u32 	[%rd18], %r78;
	{ // callseq 62, 0
	.param .b64 param0;
	st.param.b64 	[param0], %rd95;
	.param .b64 param1;
	st.param.b64 	[param1], %rd70;
	.param .b32 retval0;
	call.uni (retval0), 
	vprintf, 
	(
	param0, 
	param1
	);
	ld.param.b32 	%r79, [retval0];
	} // callseq 62
	ld.global.u64 	%rd99, [%rd12];
	add.s64 	%rd100, %rd99, %rd134;
	ld.u8 	%r81, [%rd100+2];
	st.local.u32 	[%rd18], %r81;
	{ // callseq 63, 0
	.param .b64 param0;
	st.param.b64 	[param0], %rd95;
	.param .b64 param1;
	st.param.b64 	[param1], %rd70;
	.param .b32 retval0;
	call.uni (retval0), 
	vprintf, 
	(
	param0, 
	param1
	);
	ld.param.b32 	%r82, [retval0];
	} // callseq 63
	ld.global.u64 	%rd101, [%rd12];
	add.s64 	%rd102, %rd101, %rd134;
	ld.u8 	%r84, [%rd102+3];
	st.local.u32 	[%rd18], %r84;
	{ // callseq 64, 0
	.param .b64 param0;
	st.param.b64 	[param0], %rd95;
	.param .b64 param1;
	st.param.b64 	[param1], %rd70;
	.param .b32 retval0;
	call.uni (retval0), 
	vprintf, 
	(
	param0, 
	param1
	);
	ld.param.b32 	%r85, [retval0];
	} // callseq 64
	add.s64 	%rd134, %rd134, 4;
$L__BB3_18:
	setp.eq.s64 	%p9, %rd10, 0;
	@%p9 bra 	$L__BB3_22;
	setp.eq.s64 	%p10, %rd10, 1;
	ld.global.u64 	%rd103, [%rd12];
	add.s64 	%rd104, %rd103, %rd134;
	ld.u8 	%r87, [%rd104];
	st.local.u32 	[%rd18], %r87;
	mov.u64 	%rd105, $str$4;
	cvta.global.u64 	%rd106, %rd105;
	{ // callseq 65, 0
	.param .b64 param0;
	st.param.b64 	[param0], %rd106;
	.param .b64 param1;
	st.param.b64 	[param1], %rd70;
	.param .b32 retval0;
	call.uni (retval0), 
	vprintf, 
	(
	param0, 
	param1
	);
	ld.param.b32 	%r88, [retval0];
	} // callseq 65
	@%p10 bra 	$L__BB3_22;
	setp.eq.s64 	%p11, %rd10, 2;
	ld.global.u64 	%rd108, [%rd12];
	add.s64 	%rd109, %rd108, %rd134;
	ld.u8 	%r90, [%rd109+1];
	st.local.u32 	[%rd18], %r90;
	cvta.global.u64 	%rd111, %rd105;
	{ // callseq 66, 0
	.param .b64 param0;
	st.param.b64 	[param0], %rd111;
	.param .b64 param1;
	st.param.b64 	[param1], %rd70;
	.param .b32 retval0;
	call.uni (retval0), 
	vprintf, 
	(
	param0, 
	param1
	);
	ld.param.b32 	%r91, [retval0];
	} // callseq 66
	@%p11 bra 	$L__BB3_22;
	ld.global.u64 	%rd113, [%rd12];
	add.s64 	%rd114, %rd113, %rd134;
	ld.u8 	%r93, [%rd114+2];
	st.local.u32 	[%rd18], %r93;
	cvta.global.u64 	%rd116, %rd105;
	{ // callseq 67, 0
	.param .b64 param0;
	st.param.b64 	[param0], %rd116;
	.param .b64 param1;
	st.param.b64 	[param1], %rd70;
	.param .b32 retval0;
	call.uni (retval0), 
	vprintf, 
	(
	param0, 
	param1
	);
	ld.param.b32 	%r94, [retval0];
	} // callseq 67
$L__BB3_22:
	mov.u64 	%rd118, $str$2;
	cvta.global.u64 	%rd119, %rd118;
	{ // callseq 68, 0
	.param .b64 param0;
	st.param.b64 	[param0], %rd119;
	.param .b64 param1;
	st.param.b64 	[param1], 0;
	.param .b32 retval0;
	call.uni (retval0), 
	vprintf, 
	(
	param0, 
	param1
	);
	ld.param.b32 	%r96, [retval0];
	} // callseq 68
	add.s64 	%rd130, %rd130, 1;
	setp.ne.s64 	%p12, %rd130, %rd25;
	@%p12 bra 	$L__BB3_9;
$L__BB3_23:
	ret;

}
.func  (.param .b64 func_retval0) __internal_accurate_pow(
	.param .b64 __internal_accurate_pow_param_0
)
{
	.reg .pred 	%p<8>;
	.reg .b32 	%r<46>;
	.reg .b32 	%f<3>;
	.reg .b64 	%fd<109>;

	ld.param.f64 	%fd10, [__internal_accurate_pow_param_0];
	mov.f64 	%fd11, 0d4000000000000000;
	{
	.reg .b32 %temp; 
	mov.b64 	{%temp, %r8}, %fd11;
	}
	{
	.reg .b32 %temp; 
	mov.b64 	{%r9, %temp}, %fd11;
	}
	shr.u32 	%r10, %r8, 20;
	setp.lt.u32 	%p1, %r8, 1048576;
	mov.f64 	%fd12, 0d4360000000000000;
	{
	.reg .b32 %temp; 
	mov.b64 	{%temp, %r11}, %fd12;
	}
	{
	.reg .b32 %temp; 
	mov.b64 	{%r12, %temp}, %fd12;
	}
	shr.u32 	%r13, %r11, 20;
	add.s32 	%r14, %r13, -54;
	selp.b32 	%r15, %r12, %r9, %p1;
	selp.b32 	%r16, %r11, %r8, %p1;
	selp.b32 	%r1, %r14, %r10, %p1;
	add.s32 	%r45, %r1, -1023;
	and.b32  	%r17, %r16, -2146435073;
	or.b32  	%r18, %r17, 1072693248;
	mov.b64 	%fd107, {%r15, %r18};
	setp.lt.u32 	%p2, %r18, 1073127583;
	@%p2 bra 	$L__BB4_2;
	{
	.reg .b32 %temp; 
	mov.b64 	{%r19, %temp}, %fd107;
	}
	{
	.reg .b32 %temp; 
	mov.b64 	{%temp, %r20}, %fd107;
	}
	add.s32 	%r21, %r20, -1048576;
	mov.b64 	%fd107, {%r19, %r21};
	add.s32 	%r45, %r1, -1022;
$L__BB4_2:
	add.f64 	%fd13, %fd107, 0dBFF0000000000000;
	add.f64 	%fd14, %fd107, 0d3FF0000000000000;
	rcp.approx.ftz.f64 	%fd15, %fd14;
	neg.f64 	%fd16, %fd14;
	fma.rn.f64 	%fd17, %fd16, %fd15, 0d3FF0000000000000;
	fma.rn.f64 	%fd18, %fd17, %fd17, %fd17;
	fma.rn.f64 	%fd19, %fd18, %fd15, %fd15;
	mul.f64 	%fd20, %fd13, %fd19;
	fma.rn.f64 	%fd21, %fd13, %fd19, %fd20;
	mul.f64 	%fd22, %fd21, %fd21;
	fma.rn.f64 	%fd23, %fd22, 0d3EB0F5FF7D2CAFE2, 0d3ED0F5D241AD3B5A;
	fma.rn.f64 	%fd24, %fd23, %fd22, 0d3EF3B20A75488A3F;
	fma.rn.f64 	%fd25, %fd24, %fd22, 0d3F1745CDE4FAECD5;
	fma.rn.f64 	%fd26, %fd25, %fd22, 0d3F3C71C7258A578B;
	fma.rn.f64 	%fd27, %fd26, %fd22, 0d3F6249249242B910;
	fma.rn.f64 	%fd28, %fd27, %fd22, 0d3F89999999999DFB;
	sub.f64 	%fd29, %fd13, %fd21;
	add.f64 	%fd30, %fd29, %fd29;
	neg.f64 	%fd31, %fd21;
	fma.rn.f64 	%fd32, %fd31, %fd13, %fd30;
	mul.f64 	%fd33, %fd19, %fd32;
	fma.rn.f64 	%fd34, %fd22, %fd28, 0d3FB5555555555555;
	mov.f64 	%fd35, 0d3FB5555555555555;
	sub.f64 	%fd36, %fd35, %fd34;
	fma.rn.f64 	%fd37, %fd22, %fd28, %fd36;
	add.f64 	%fd38, %fd37, 0dBC46A4CB00B9E7B0;
	add.f64 	%fd39, %fd34, %fd38;
	sub.f64 	%fd40, %fd34, %fd39;
	add.f64 	%fd41, %fd38, %fd40;
	mul.rn.f64 	%fd42, %fd21, %fd21;
	neg.f64 	%fd43, %fd42;
	fma.rn.f64 	%fd44, %fd21, %fd21, %fd43;
	{
	.reg .b32 %temp; 
	mov.b64 	{%r22, %temp}, %fd33;
	}
	{
	.reg .b32 %temp; 
	mov.b64 	{%temp, %r23}, %fd33;
	}
	add.s32 	%r24, %r23, 1048576;
	mov.b64 	%fd45, {%r22, %r24};
	fma.rn.f64 	%fd46, %fd21, %fd45, %fd44;
	mul.rn.f64 	%fd47, %fd42, %fd21;
	neg.f64 	%fd48, %fd47;
	fma.rn.f64 	%fd49, %fd42, %fd21, %fd48;
	fma.rn.f64 	%fd50, %fd42, %fd33, %fd49;
	fma.rn.f64 	%fd51, %fd46, %fd21, %fd50;
	mul.rn.f64 	%fd52, %fd39, %fd47;
	neg.f64 	%fd53, %fd52;
	fma.rn.f64 	%fd54, %fd39, %fd47, %fd53;
	fma.rn.f64 	%fd55, %fd39, %fd51, %fd54;
	fma.rn.f64 	%fd56, %fd41, %fd47, %fd55;
	add.f64 	%fd57, %fd52, %fd56;
	sub.f64 	%fd58, %fd52, %fd57;
	add.f64 	%fd59, %fd56, %fd58;
	add.f64 	%fd60, %fd21, %fd57;
	sub.f64 	%fd61, %fd21, %fd60;
	add.f64 	%fd62, %fd57, %fd61;
	add.f64 	%fd63, %fd59, %fd62;
	add.f64 	%fd64, %fd33, %fd63;
	add.f64 	%fd65, %fd60, %fd64;
	sub.f64 	%fd66, %fd60, %fd65;
	add.f64 	%fd67, %fd64, %fd66;
	xor.b32  	%r25, %r45, -2147483648;
	mov.b32 	%r26, 1127219200;
	mov.b64 	%fd68, {%r25, %r26};
	mov.b32 	%r27, -2147483648;
	mov.b64 	%fd69, {%r27, %r26};
	sub.f64 	%fd70, %fd68, %fd69;
	fma.rn.f64 	%fd71, %fd70, 0d3FE62E42FEFA39EF, %fd65;
	fma.rn.f64 	%fd72, %fd70, 0dBFE62E42FEFA39EF, %fd71;
	sub.f64 	%fd73, %fd72, %fd65;
	sub.f64 	%fd74, %fd67, %fd73;
	fma.rn.f64 	%fd75, %fd70, 0d3C7ABC9E3B39803F, %fd74;
	add.f64 	%fd76, %fd71, %fd75;
	sub.f64 	%fd77, %fd71, %fd76;
	add.f64 	%fd78, %fd75, %fd77;
	{
	.reg .b32 %temp; 
	mov.b64 	{%temp, %r28}, %fd10;
	}
	{
	.reg .b32 %temp; 
	mov.b64 	{%r29, %temp}, %fd10;
	}
	shl.b32 	%r30, %r28, 1;
	setp.gt.u32 	%p3, %r30, -33554433;
	and.b32  	%r31, %r28, -15728641;
	selp.b32 	%r32, %r31, %r28, %p3;
	mov.b64 	%fd79, {%r29, %r32};
	mul.rn.f64 	%fd80, %fd76, %fd79;
	neg.f64 	%fd81, %fd80;
	fma.rn.f64 	%fd82, %fd76, %fd79, %fd81;
	fma.rn.f64 	%fd83, %fd78, %fd79, %fd82;
	add.f64 	%fd4, %fd80, %fd83;
	sub.f64 	%fd84, %fd80, %fd4;
	add.f64 	%fd5, %fd83, %fd84;
	fma.rn.f64 	%fd85, %fd4, 0d3FF71547652B82FE, 0d4338000000000000;
	{
	.reg .b32 %temp; 
	mov.b64 	{%r5, %temp}, %fd85;
	}
	mov.f64 	%fd86, 0dC338000000000000;
	add.rn.f64 	%fd87, %fd85, %fd86;
	fma.rn.f64 	%fd88, %fd87, 0dBFE62E42FEFA39EF, %fd4;
	fma.rn.f64 	%fd89, %fd87, 0dBC7ABC9E3B39803F, %fd88;
	fma.rn.f64 	%fd90, %fd89, 0d3E5ADE1569CE2BDF, 0d3E928AF3FCA213EA;
	fma.rn.f64 	%fd91, %fd90, %fd89, 0d3EC71DEE62401315;
	fma.rn.f64 	%fd92, %fd91, %fd89, 0d3EFA01997C89EB71;
	fma.rn.f64 	%fd93, %fd92, %fd89, 0d3F2A01A014761F65;
	fma.rn.f64 	%fd94, %fd93, %fd89, 0d3F56C16C1852B7AF;
	fma.rn.f64 	%fd95, %fd94, %fd89, 0d3F81111111122322;
	fma.rn.f64 	%fd96, %fd95, %fd89, 0d3FA55555555502A1;
	fma.rn.f64 	%fd97, %fd96, %fd89, 0d3FC5555555555511;
	fma.rn.f64 	%fd98, %fd97, %fd89, 0d3FE000000000000B;
	fma.rn.f64 	%fd99, %fd98, %fd89, 0d3FF0000000000000;
	fma.rn.f64 	%fd100, %fd99, %fd89, 0d3FF0000000000000;
	{
	.reg .b32 %temp; 
	mov.b64 	{%r6, %temp}, %fd100;
	}
	{
	.reg .b32 %temp; 
	mov.b64 	{%temp, %r7}, %fd100;
	}
	shl.b32 	%r33, %r5, 20;
	add.s32 	%r34, %r33, %r7;
	mov.b64 	%fd108, {%r6, %r34};
	{
	.reg .b32 %temp; 
	mov.b64 	{%temp, %r35}, %fd4;
	}
	mov.b32 	%f2, %r35;
	abs.f32 	%f1, %f2;
	setp.lt.f32 	%p4, %f1, 0f4086232B;
	@%p4 bra 	$L__BB4_5;
	setp.lt.f64 	%p5, %fd4, 0d0000000000000000;
	add.f64 	%fd101, %fd4, 0d7FF0000000000000;
	selp.f64 	%fd108, 0d0000000000000000, %fd101, %p5;
	setp.geu.f32 	%p6, %f1, 0f40874800;
	@%p6 bra 	$L__BB4_5;
	shr.u32 	%r36, %r5, 31;
	add.s32 	%r37, %r5, %r36;
	shr.s32 	%r38, %r37, 1;
	shl.b32 	%r39, %r38, 20;
	add.s32 	%r40, %r7, %r39;
	mov.b64 	%fd102, {%r6, %r40};
	sub.s32 	%r41, %r5, %r38;
	shl.b32 	%r42, %r41, 20;
	add.s32 	%r43, %r42, 1072693248;
	mov.b32 	%r44, 0;
	mov.b64 	%fd103, {%r44, %r43};
	mul.f64 	%fd108, %fd103, %fd102;
$L__BB4_5:
	abs.f64 	%fd104, %fd108;
	setp.eq.f64 	%p7, %fd104, 0d7FF0000000000000;
	fma.rn.f64 	%fd105, %fd108, %fd5, %fd108;
	selp.f64 	%fd106, %fd108, %fd105, %p7;
	st.param.f64 	[func_retval0], %fd106;
	ret;

}


// ===== COMPILED SASS (sm_100) =====

	.target	sm_100

	.elftype	@"ET_EXEC"


//--------------------- .note.nv.tkinfo           --------------------------
	.section	.note.nv.tkinfo,"",@"SHT_NOTE"
	.sectionflags	@"SHF_NOTE_NV_TKINFO"
	.tkinfo
        /*0018*/ 	.word	0x00000002
        /*0030*/ 	.string	""
        /*0030*/ 	.string	"ptxas"
        /*0030*/ 	.string	"Cuda compilation tools, release 13.0, V13.0.88"
        /*0030*/ 	.string	"Build cuda_13.0.r13.0/compiler.36424714_0"
        /*0030*/ 	.string	"-arch sm_100 -m 64 "



//--------------------- .note.nv.cuinfo           --------------------------
	.section	.note.nv.cuinfo,"",@"SHT_NOTE"
	.sectionflags	@"SHF_NOTE_NV_CUINFO"
        /*0018*/ 	.short	0x0002
        /*001a*/ 	.short	0x0064
        /*001c*/ 	.short	0x0082
	.zero		2


//--------------------- .nv.info                  --------------------------
	.section	.nv.info,"",@"SHT_CUDA_INFO"
	.align	4


	//----- nvinfo : EIATTR_REGCOUNT
	.align		4
        /*0000*/ 	.byte	0x04, 0x2f
        /*0002*/ 	.short	(.L_8 - .L_7)
	.align		4
.L_7:
        /*0004*/ 	.word	index@(_Z17generate_x_vectorPPhm)
        /*0008*/ 	.word	0x0000001e


	//----- nvinfo : EIATTR_FRAME_SIZE
	.align		4
.L_8:
        /*000c*/ 	.byte	0x04, 0x11
        /*000e*/ 	.short	(.L_10 - .L_9)
	.align		4
.L_9:
        /*0010*/ 	.word	index@($_Z17generate_x_vectorPPhm$__internal_accurate_pow)
        /*0014*/ 	.word	0x00000000


	//----- nvinfo : EIATTR_FRAME_SIZE
	.align		4
.L_10:
        /*0018*/ 	.byte	0x04, 0x11
        /*001a*/ 	.short	(.L_12 - .L_11)
	.align		4
.L_11:
        /*001c*/ 	.word	index@(_Z17generate_x_vectorPPhm)
        /*0020*/ 	.word	0x00000000


	//----- nvinfo : EIATTR_REGCOUNT
	.align		4
.L_12:
        /*0024*/ 	.byte	0x04, 0x2f
        /*0026*/ 	.short	(.L_14 - .L_13)
	.align		4
.L_13:
        /*0028*/ 	.word	index@(_Z9apply_opsPPhPf)
        /*002c*/ 	.word	0x00000015


	//----- nvinfo : EIATTR_FRAME_SIZE
	.align		4
.L_14:
        /*0030*/ 	.byte	0x04, 0x11
        /*0032*/ 	.short	(.L_16 - .L_15)
	.align		4
.L_15:
        /*0034*/ 	.word	index@(_Z9apply_opsPPhPf)
        /*0038*/ 	.word	0x00000000


	//----- nvinfo : EIATTR_REGCOUNT
	.align		4
.L_16:
        /*003c*/ 	.byte	0x04, 0x2f
        /*003e*/ 	.short	(.L_18 - .L_17)
	.align		4
.L_17:
        /*0040*/ 	.word	index@(_ZN10Visualizer11show_outputEPfm)
        /*0044*/ 	.word	0x00000020


	//----- nvinfo : EIATTR_FRAME_SIZE
	.align		4
.L_18:
        /*0048*/ 	.byte	0x04, 0x11
        /*004a*/ 	.short	(.L_20 - .L_19)
	.align		4
.L_19:
        /*004c*/ 	.word	index@(_ZN10Visualizer11show_outputEPfm)
        /*0050*/ 	.word	0x00000008


	//----- nvinfo : EIATTR_REGCOUNT
	.align		4
.L_20:
        /*0054*/ 	.byte	0x04, 0x2f
        /*0056*/ 	.short	(.L_22 - .L_21)
	.align		4
.L_21:
        /*0058*/ 	.word	index@(_ZN10Visualizer11show_matrixIhEEvPPT_mm)
        /*005c*/ 	.word	0x00000026


	//----- nvinfo : EIATTR_FRAME_SIZE
	.align		4
.L_22:
        /*0060*/ 	.byte	0x04, 0x11
        /*0062*/ 	.short	(.L_24 - .L_23)
	.align		4
.L_23:
        /*0064*/ 	.word	index@(_ZN10Visualizer11show_matrixIhEEvPPT_mm)
        /*0068*/ 	.word	0x00000008


	//----- nvinfo : EIATTR_MIN_STACK_SIZE
	.align		4
.L_24:
        /*006c*/ 	.byte	0x04, 0x12
        /*006e*/ 	.short	(.L_26 - .L_25)
	.align		4
.L_25:
        /*0070*/ 	.word	index@(_ZN10Visualizer11show_matrixIhEEvPPT_mm)
        /*0074*/ 	.word	0x00000008


	//----- nvinfo : EIATTR_MIN_STACK_SIZE
	.align		4
.L_26:
        /*0078*/ 	.byte	0x04, 0x12
        /*007a*/ 	.short	(.L_28 - .L_27)
	.align		4
.L_27:
        /*007c*/ 	.word	index@(_ZN10Visualizer11show_outputEPfm)
        /*0080*/ 	.word	0x00000008


	//----- nvinfo : EIATTR_MIN_STACK_SIZE
	.align		4
.L_28:
        /*0084*/ 	.byte	0x04, 0x12
        /*0086*/ 	.short	(.L_30 - .L_29)
	.align		4
.L_29:
        /*0088*/ 	.word	index@(_Z9apply_opsPPhPf)
        /*008c*/ 	.word	0x00000000


	//----- nvinfo : EIATTR_MIN_STACK_SIZE
	.align		4
.L_30:
        /*0090*/ 	.byte	0x04, 0x12
        /*0092*/ 	.short	(.L_32 - .L_31)
	.align		4
.L_31:
        /*0094*/ 	.word	index@(_Z17generate_x_vectorPPhm)
        /*0098*/ 	.word	0x00000000
.L_32:


//--------------------- .nv.compat                --------------------------
	.section	.nv.compat,"",@"SHT_CUDA_COMPAT_INFO"
	.align	4
        /*0000*/ 	.byte	0x02, 0x09, 0x00, 0x00, 0x02, 0x02, 0x01, 0x00, 0x02, 0x05, 0x05, 0x00, 0x03, 0x07, 0x01, 0x01
        /*0010*/ 	.byte	0x02, 0x03, 0x00, 0x00, 0x02, 0x06, 0x01, 0x00, 0x04, 0x0b, 0x08, 0x00, 0x01, 0x00, 0x00, 0x00
        /*0020*/ 	.byte	0x00, 0x00, 0x00, 0x00


//--------------------- .nv.info._ZN10Visualizer11show_matrixIhEEvPPT_mm --------------------------
	.section	.nv.info._ZN10Visualizer11show_matrixIhEEvPPT_mm,"",@"SHT_CUDA_INFO"
	.sectionflags	@""
	.align	4


	//----- nvinfo : EIATTR_CUDA_API_VERSION
	.align		4
        /*0000*/ 	.byte	0x04, 0x37
        /*0002*/ 	.short	(.L_34 - .L_33)
.L_33:
        /*0004*/ 	.word	0x00000082


	//----- nvinfo : EIATTR_KPARAM_INFO
	.align		4
.L_34:
        /*0008*/ 	.byte	0x04, 0x17
        /*000a*/ 	.short	(.L_36 - .L_35)
.L_35:
        /*000c*/ 	.word	0x00000000
        /*0010*/ 	.short	0x0002
        /*0012*/ 	.short	0x0010
        /*0014*/ 	.byte	0x00, 0xf0, 0x21, 0x00


	//----- nvinfo : EIATTR_KPARAM_INFO
	.align		4
.L_36:
        /*0018*/ 	.byte	0x04, 0x17
        /*001a*/ 	.short	(.L_38 - .L_37)
.L_37:
        /*001c*/ 	.word	0x00000000
        /*0020*/ 	.short	0x0001
        /*0022*/ 	.short	0x0008
        /*0024*/ 	.byte	0x00, 0xf0, 0x21, 0x00


	//----- nvinfo : EIATTR_KPARAM_INFO
	.align		4
.L_38:
        /*0028*/ 	.byte	0x04, 0x17
        /*002a*/ 	.short	(.L_40 - .L_39)
.L_39:
        /*002c*/ 	.word	0x00000000
        /*0030*/ 	.short	0x0000
        /*0032*/ 	.short	0x0000
        /*0034*/ 	.byte	0x00, 0xf5, 0x21, 0x00


	//----- nvinfo : EIATTR_SPARSE_MMA_MASK
	.align		4
.L_40:
        /*0038*/ 	.byte	0x03, 0x50
        /*003a*/ 	.short	0x0000


	//----- nvinfo : EIATTR_MAXREG_COUNT
	.align		4
        /*003c*/ 	.byte	0x03, 0x1b
        /*003e*/ 	.short	0x00ff


	//----- nvinfo : EIATTR_EXTERNS
	.align		4
        /*0040*/ 	.byte	0x04, 0x0f
        /*0042*/ 	.short	(.L_42 - .L_41)


	//   ....[0]....
	.align		4
.L_41:
        /*0044*/ 	.word	index@(vprintf)


	//----- nvinfo : EIATTR_MERCURY_ISA_VERSION
	.align		4
.L_42:
        /*0048*/ 	.byte	0x03, 0x5f
        /*004a*/ 	.short	0x0101


	//----- nvinfo : EIATTR_VRC_CTA_INIT_COUNT
	.align		4
        /*004c*/ 	.byte	0x02, 0x4a
	.zero		1
	.zero		1


	//----- nvinfo : EIATTR_SYSCALL_OFFSETS
	.align		4
        /*0050*/ 	.byte	0x04, 0x46
        /*0052*/ 	.short	(.L_44 - .L_43)


	//   ....[0]....
.L_43:
        /*0054*/ 	.word	0x000000d0


	//   ....[1]....
        /*0058*/ 	.word	0x000002d0


	//   ....[2]....
        /*005c*/ 	.word	0x00000340


	//   ....[3]....
        /*0060*/ 	.word	0x000003b0


	//   ....[4]....
        /*0064*/ 	.word	0x00000420


	//   ....[5]....
        /*0068*/ 	.word	0x00000500


	//   ....[6]....
        /*006c*/ 	.word	0x00000860


	//   ....[7]....
        /*0070*/ 	.word	0x00000950


	//   ....[8]....
        /*0074*/ 	.word	0x00000a40


	//   ....[9]....
        /*0078*/ 	.word	0x00000b30


	//   ....[10]....
        /*007c*/ 	.word	0x00000c20


	//   ....[11]....
        /*0080*/ 	.word	0x00000d10


	//   ....[12]....
        /*0084*/ 	.word	0x00000e00


	//   ....[13]....
        /*0088*/ 	.word	0x00000ef0


	//   ....[14]....
        /*008c*/ 	.word	0x00000fe0


	//   ....[15]....
        /*0090*/ 	.word	0x000010d0


	//   ....[16]....
        /*0094*/ 	.word	0x000011c0


	//   ....[17]....
        /*0098*/ 	.word	0x000012b0


	//   ....[18]....
        /*009c*/ 	.word	0x000013a0


	//   ....[19]....
        /*00a0*/ 	.word	0x00001490


	//   ....[20]....
        /*00a4*/ 	.word	0x00001580


	//   ....[21]....
        /*00a8*/ 	.word	0x00001670


	//   ....[22]....
        /*00ac*/ 	.word	0x00001870


	//   ....[23]....
        /*00b0*/ 	.word	0x00001960


	//   ....[24]....
        /*00b4*/ 	.word	0x00001a50


	//   ....[25]....
        /*00b8*/ 	.word	0x00001b40


	//   ....[26]....
        /*00bc*/ 	.word	0x00001c30


	//   ....[27]....
        /*00c0*/ 	.word	0x00001d20


	//   ....[28]....
        /*00c4*/ 	.word	0x00001e10


	//   ....[29]....
        /*00c8*/ 	.word	0x00001f00


	//   ....[30]....
        /*00cc*/ 	.word	0x000020a0


	//   ....[31]....
        /*00d0*/ 	.word	0x00002190


	//   ....[32]....
        /*00d4*/ 	.word	0x00002280


	//   ....[33]....
        /*00d8*/ 	.word	0x00002370


	//   ....[34]....
        /*00dc*/ 	.word	0x000024f0


	//   ....[35]....
        /*00e0*/ 	.word	0x00002630


	//   ....[36]....
        /*00e4*/ 	.word	0x00002740


	//   ....[37]....
        /*00e8*/ 	.word	0x000027c0


	//----- nvinfo : EIATTR_EXIT_INSTR_OFFSETS
	.align		4
.L_44:
        /*00ec*/ 	.byte	0x04, 0x1c
        /*00ee*/ 	.short	(.L_46 - .L_45)


	//   ....[0]....
.L_45:
        /*00f0*/ 	.word	0x00000110


	//   ....[1]....
        /*00f4*/ 	.word	0x00000480


	//   ....[2]....
        /*00f8*/ 	.word	0x00000550


	//   ....[3]....
        /*00fc*/ 	.word	0x000027f0


	//----- nvinfo : EIATTR_CRS_STACK_SIZE
	.align		4
.L_46:
        /*0100*/ 	.byte	0x04, 0x1e
        /*0102*/ 	.short	(.L_48 - .L_47)
.L_47:
        /*0104*/ 	.word	0x00000000


	//----- nvinfo : EIATTR_CBANK_PARAM_SIZE
	.align		4
.L_48:
        /*0108*/ 	.byte	0x03, 0x19
        /*010a*/ 	.short	0x0018


	//----- nvinfo : EIATTR_PARAM_CBANK
	.align		4
        /*010c*/ 	.byte	0x04, 0x0a
        /*010e*/ 	.short	(.L_50 - .L_49)
	.align		4
.L_49:
        /*0110*/ 	.word	index@(.nv.constant0._ZN10Visualizer11show_matrixIhEEvPPT_mm)
        /*0114*/ 	.short	0x0380
        /*0116*/ 	.short	0x0018


	//----- nvinfo : EIATTR_SW_WAR
	.align		4
.L_50:
        /*0118*/ 	.byte	0x04, 0x36
        /*011a*/ 	.short	(.L_52 - .L_51)
.L_51:
        /*011c*/ 	.word	0x00000008
.L_52:


//--------------------- .nv.info._ZN10Visualizer11show_outputEPfm --------------------------
	.section	.nv.info._ZN10Visualizer11show_outputEPfm,"",@"SHT_CUDA_INFO"
	.sectionflags	@""
	.align	4


	//----- nvinfo : EIATTR_CUDA_API_VERSION
	.align		4
        /*0000*/ 	.byte	0x04, 0x37
        /*0002*/ 	.short	(.L_54 - .L_53)
.L_53:
        /*0004*/ 	.word	0x00000082


	//----- nvinfo : EIATTR_KPARAM_INFO
	.align		4
.L_54:
        /*0008*/ 	.byte	0x04, 0x17
        /*000a*/ 	.short	(.L_56 - .L_55)
.L_55:
        /*000c*/ 	.word	0x00000000
        /*0010*/ 	.short	0x0001
        /*0012*/ 	.short	0x0008
        /*0014*/ 	.byte	0x00, 0xf0, 0x21, 0x00


	//----- nvinfo : EIATTR_KPARAM_INFO
	.align		4
.L_56:
        /*0018*/ 	.byte	0x04, 0x17
        /*001a*/ 	.short	(.L_58 - .L_57)
.L_57:
        /*001c*/ 	.word	0x00000000
        /*0020*/ 	.short	0x0000
        /*0022*/ 	.short	0x0000
        /*0024*/ 	.byte	0x00, 0xf5, 0x21, 0x00


	//----- nvinfo : EIATTR_SPARSE_MMA_MASK
	.align		4
.L_58:
        /*0028*/ 	.byte	0x03, 0x50
        /*002a*/ 	.short	0x0000


	//----- nvinfo : EIATTR_MAXREG_COUNT
	.align		4
        /*002c*/ 	.byte	0x03, 0x1b
        /*002e*/ 	.short	0x00ff


	//----- nvinfo : EIATTR_EXTERNS
	.align		4
        /*0030*/ 	.byte	0x04, 0x0f
        /*0032*/ 	.short	(.L_60 - .L_59)


	//   ....[0]....
	.align		4
.L_59:
        /*0034*/ 	.word	index@(vprintf)


	//----- nvinfo : EIATTR_MERCURY_ISA_VERSION
	.align		4
.L_60:
        /*0038*/ 	.byte	0x03, 0x5f
        /*003a*/ 	.short	0x0101


	//----- nvinfo : EIATTR_VRC_CTA_INIT_COUNT
	.align		4
        /*003c*/ 	.byte	0x02, 0x4a
	.zero		1
	.zero		1


	//----- nvinfo : EIATTR_SYSCALL_OFFSETS
	.align		4
        /*0040*/ 	.byte	0x04, 0x46
        /*0042*/ 	.short	(.L_62 - .L_61)


	//   ....[0]....
.L_61:
        /*0044*/ 	.word	0x000000d0


	//   ....[1]....
        /*0048*/ 	.word	0x00000350


	//   ....[2]....
        /*004c*/ 	.word	0x00000430


	//   ....[3]....
        /*0050*/ 	.word	0x00000500


	//   ....[4]....
        /*0054*/ 	.word	0x000005d0


	//   ....[5]....
        /*0058*/ 	.word	0x000006a0


	//   ....[6]....
        /*005c*/ 	.word	0x00000770


	//   ....[7]....
        /*0060*/ 	.word	0x00000840


	//   ....[8]....
        /*0064*/ 	.word	0x00000910


	//   ....[9]....
        /*0068*/ 	.word	0x000009e0


	//   ....[10]....
        /*006c*/ 	.word	0x00000ab0


	//   ....[11]....
        /*0070*/ 	.word	0x00000b80


	//   ....[12]....
        /*0074*/ 	.word	0x00000c50


	//   ....[13]....
        /*0078*/ 	.word	0x00000d20


	//   ....[14]....
        /*007c*/ 	.word	0x00000df0


	//   ....[15]....
        /*0080*/ 	.word	0x00000ec0


	//   ....[16]....
        /*0084*/ 	.word	0x00000f90


	//   ....[17]....
        /*0088*/ 	.word	0x000011a0


	//   ....[18]....
        /*008c*/ 	.word	0x00001270


	//   ....[19]....
        /*0090*/ 	.word	0x00001340


	//   ....[20]....
        /*0094*/ 	.word	0x00001410


	//   ....[21]....
        /*0098*/ 	.word	0x000014e0


	//   ....[22]....
        /*009c*/ 	.word	0x000015b0


	//   ....[23]....
        /*00a0*/ 	.word	0x00001680


	//   ....[24]....
        /*00a4*/ 	.word	0x00001750


	//   ....[25]....
        /*00a8*/ 	.word	0x00001920


	//   ....[26]....
        /*00ac*/ 	.word	0x000019f0


	//   ....[27]....
        /*00b0*/ 	.word	0x00001ac0


	//   ....[28]....
        /*00b4*/ 	.word	0x00001b90


	//   ....[29]....
        /*00b8*/ 	.word	0x00001d40


	//   ....[30]....
        /*00bc*/ 	.word	0x00001e10


	//----- nvinfo : EIATTR_EXIT_INSTR_OFFSETS
	.align		4
.L_62:
        /*00c0*/ 	.byte	0x04, 0x1c
        /*00c2*/ 	.short	(.L_64 - .L_63)


	//   ....[0]....
.L_63:
        /*00c4*/ 	.word	0x00001e20


	//----- nvinfo : EIATTR_CRS_STACK_SIZE
	.align		4
.L_64:
        /*00c8*/ 	.byte	0x04, 0x1e
        /*00ca*/ 	.short	(.L_66 - .L_65)
.L_65:
        /*00cc*/ 	.word	0x00000000


	//----- nvinfo : EIATTR_CBANK_PARAM_SIZE
	.align		4
.L_66:
        /*00d0*/ 	.byte	0x03, 0x19
        /*00d2*/ 	.short	0x0010


	//----- nvinfo : EIATTR_PARAM_CBANK
	.align		4
        /*00d4*/ 	.byte	0x04, 0x0a
        /*00d6*/ 	.short	(.L_68 - .L_67)
	.align		4
.L_67:
        /*00d8*/ 	.word	index@(.nv.constant0._ZN10Visualizer11show_outputEPfm)
        /*00dc*/ 	.short	0x0380
        /*00de*/ 	.short	0x0010


	//----- nvinfo : EIATTR_SW_WAR
	.align		4
.L_68:
        /*00e0*/ 	.byte	0x04, 0x36
        /*00e2*/ 	.short	(.L_70 - .L_69)
.L_69:
        /*00e4*/ 	.word	0x00000008
.L_70:


//--------------------- .nv.info._Z9apply_opsPPhPf --------------------------
	.section	.nv.info._Z9apply_opsPPhPf,"",@"SHT_CUDA_INFO"
	.sectionflags	@""
	.align	4


	//----- nvinfo : EIATTR_CUDA_API_VERSION
	.align		4
        /*0000*/ 	.byte	0x04, 0x37
        /*0002*/ 	.short	(.L_72 - .L_71)
.L_71:
        /*0004*/ 	.word	0x00000082


	//----- nvinfo : EIATTR_KPARAM_INFO
	.align		4
.L_72:
        /*0008*/ 	.byte	0x04, 0x17
        /*000a*/ 	.short	(.L_74 - .L_73)
.L_73:
        /*000c*/ 	.word	0x00000000
        /*0010*/ 	.short	0x0001
        /*0012*/ 	.short	0x0008
        /*0014*/ 	.byte	0x00, 0xf5, 0x21, 0x00


	//----- nvinfo : EIATTR_KPARAM_INFO
	.align		4
.L_74:
        /*0018*/ 	.byte	0x04, 0x17
        /*001a*/ 	.short	(.L_76 - .L_75)
.L_75:
        /*001c*/ 	.word	0x00000000
        /*0020*/ 	.short	0x0000
        /*0022*/ 	.short	0x0000
        /*0024*/ 	.byte	0x00, 0xf5, 0x21, 0x00


	//----- nvinfo : EIATTR_SPARSE_MMA_MASK
	.align		4
.L_76:
        /*0028*/ 	.byte	0x03, 0x50
        /*002a*/ 	.short	0x0000


	//----- nvinfo : EIATTR_MAXREG_COUNT
	.align		4
        /*002c*/ 	.byte	0x03, 0x1b
        /*002e*/ 	.short	0x00ff


	//----- nvinfo : EIATTR_MERCURY_ISA_VERSION
	.align		4
        /*0030*/ 	.byte	0x03, 0x5f
        /*0032*/ 	.short	0x0101


	//----- nvinfo : EIATTR_VRC_CTA_INIT_COUNT
	.align		4
        /*0034*/ 	.byte	0x02, 0x4a
	.zero		1
	.zero		1


	//----- nvinfo : EIATTR_EXIT_INSTR_OFFSETS
	.align		4
        /*0038*/ 	.byte	0x04, 0x1c
        /*003a*/ 	.short	(.L_78 - .L_77)


	//   ....[0]....
.L_77:
        /*003c*/ 	.word	0x00000450


	//----- nvinfo : EIATTR_CBANK_PARAM_SIZE
	.align		4
.L_78:
        /*0040*/ 	.byte	0x03, 0x19
        /*0042*/ 	.short	0x0010


	//----- nvinfo : EIATTR_PARAM_CBANK
	.align		4
        /*0044*/ 	.byte	0x04, 0x0a
        /*0046*/ 	.short	(.L_80 - .L_79)
	.align		4
.L_79:
        /*0048*/ 	.word	index@(.nv.constant0._Z9apply_opsPPhPf)
        /*004c*/ 	.short	0x0380
        /*004e*/ 	.short	0x0010


	//----- nvinfo : EIATTR_SW_WAR
	.align		4
.L_80:
        /*0050*/ 	.byte	0x04, 0x36
        /*0052*/ 	.short	(.L_82 - .L_81)
.L_81:
        /*0054*/ 	.word	0x00000008
.L_82:


//--------------------- .nv.info._Z17generate_x_vectorPPhm --------------------------
	.section	.nv.info._Z17generate_x_vectorPPhm,"",@"SHT_CUDA_INFO"
	.sectionflags	@""
	.align	4


	//----- nvinfo : EIATTR_CUDA_API_VERSION
	.align		4
        /*0000*/ 	.byte	0x04, 0x37
        /*0002*/ 	.short	(.L_84 - .L_83)
.L_83:
        /*0004*/ 	.word	0x00000082


	//----- nvinfo : EIATTR_KPARAM_INFO
	.align		4
.L_84:
        /*0008*/ 	.byte	0x04, 0x17
        /*000a*/ 	.short	(.L_86 - .L_85)
.L_85:
        /*000c*/ 	.word	0x00000000
        /*0010*/ 	.short	0x0001
        /*0012*/ 	.short	0x0008
        /*0014*/ 	.byte	0x00, 0xf0, 0x21, 0x00


	//----- nvinfo : EIATTR_KPARAM_INFO
	.align		4
.L_86:
        /*0018*/ 	.byte	0x04, 0x17
        /*001a*/ 	.short	(.L_88 - .L_87)
.L_87:
        /*001c*/ 	.word	0x00000000
        /*0020*/ 	.short	0x0000
        /*0022*/ 	.short	0x0000
        /*0024*/ 	.byte	0x00, 0xf5, 0x21, 0x00


	//----- nvinfo : EIATTR_SPARSE_MMA_MASK
	.align		4
.L_88:
        /*0028*/ 	.byte	0x03, 0x50
        /*002a*/ 	.short	0x0000


	//----- nvinfo : EIATTR_MAXREG_COUNT
	.align		4
        /*002c*/ 	.byte	0x03, 0x1b
        /*002e*/ 	.short	0x00ff


	//----- nvinfo : EIATTR_MERCURY_ISA_VERSION
	.align		4
        /*0030*/ 	.byte	0x03, 0x5f
        /*0032*/ 	.short	0x0101


	//----- nvinfo : EIATTR_VRC_CTA_INIT_COUNT
	.align		4
        /*0034*/ 	.byte	0x02, 0x4a
	.zero		1
	.zero		1


	//----- nvinfo : EIATTR_EXIT_INSTR_OFFSETS
	.align		4
        /*0038*/ 	.byte	0x04, 0x1c
        /*003a*/ 	.short	(.L_90 - .L_89)


	//   ....[0]....
.L_89:
        /*003c*/ 	.word	0x00000050


	//   ....[1]....
        /*0040*/ 	.word	0x00000620


	//   ....[2]....
        /*0044*/ 	.word	0x00000840


	//----- nvinfo : EIATTR_CRS_STACK_SIZE
	.align		4
.L_90:
        /*0048*/ 	.byte	0x04, 0x1e
        /*004a*/ 	.short	(.L_92 - .L_91)
.L_91:
        /*004c*/ 	.word	0x00000000


	//----- nvinfo : EIATTR_CBANK_PARAM_SIZE
	.align		4
.L_92:
        /*0050*/ 	.byte	0x03, 0x19
        /*0052*/ 	.short	0x0010


	//----- nvinfo : EIATTR_PARAM_CBANK
	.align		4
        /*0054*/ 	.byte	0x04, 0x0a
        /*0056*/ 	.short	(.L_94 - .L_93)
	.align		4
.L_93:
        /*0058*/ 	.word	index@(.nv.constant0._Z17generate_x_vectorPPhm)
        /*005c*/ 	.short	0x0380
        /*005e*/ 	.short	0x0010


	//----- nvinfo : EIATTR_SW_WAR
	.align		4
.L_94:
        /*0060*/ 	.byte	0x04, 0x36
        /*0062*/ 	.short	(.L_96 - .L_95)
.L_95:
        /*0064*/ 	.word	0x00000008
.L_96:


//--------------------- .nv.callgraph             --------------------------
	.section	.nv.callgraph,"",@"SHT_CUDA_CALLGRAPH"
	.align	4
	.sectionentsize	8
	.align		4
        /*0000*/ 	.word	0x00000000
	.align		4
        /*0004*/ 	.word	0xffffffff
	.align		4
        /*0008*/ 	.word	index@(_ZN10Visualizer11show_matrixIhEEvPPT_mm)
	.align		4
        /*000c*/ 	.word	index@(vprintf)
	.align		4
        /*0010*/ 	.word	index@(_ZN10Visualizer11show_outputEPfm)
	.align		4
        /*0014*/ 	.word	index@(vprintf)
	.align		4
        /*0018*/ 	.word	0x00000000
	.align		4
        /*001c*/ 	.word	0xfffffffe
	.align		4
        /*0020*/ 	.word	0x00000000
	.align		4
        /*0024*/ 	.word	0xfffffffd
	.align		4
        /*0028*/ 	.word	0x00000000
	.align		4
        /*002c*/ 	.word	0xfffffffc


//--------------------- .nv.constant4             --------------------------
	.section	.nv.constant4,"a",@progbits
	.align	8
	.align		8
.nv.constant4:
        /*0000*/ 	.dword	vprintf
	.align		8
        /*0008*/ 	.dword	$str
	.align		8
        /*0010*/ 	.dword	$str$1
	.align		8
        /*0018*/ 	.dword	$str$2
	.align		8
        /*0020*/ 	.dword	$str$3
	.align		8
        /*0028*/ 	.dword	$str$4


//--------------------- .nv.constant3             --------------------------
	.section	.nv.constant3,"a",@progbits
	.align	8
.nv.constant3:
	.type		itemsGPU,@object
	.size		itemsGPU,(.L_0 - itemsGPU)
itemsGPU:
	.zero		100
.L_0:
	.zero		4
	.type		slacksGPU,@object
	.size		slacksGPU,(.L_1 - slacksGPU)
slacksGPU:
	.zero		8
.L_1:


//--------------------- .text._ZN10Visualizer11show_matrixIhEEvPPT_mm --------------------------
	.section	.text._ZN10Visualizer11show_matrixIhEEvPPT_mm,"ax",@progbits
	.align	128
        .global         _ZN10Visualizer11show_matrixIhEEvPPT_mm
        .type           _ZN10Visualizer11show_matrixIhEEvPPT_mm,@function
        .size           _ZN10Visualizer11show_matrixIhEEvPPT_mm,(.L_x_95 - _ZN10Visualizer11show_matrixIhEEvPPT_mm)
        .other          _ZN10Visualizer11show_matrixIhEEvPPT_mm,@"STO_CUDA_ENTRY STV_DEFAULT"
_ZN10Visualizer11show_matrixIhEEvPPT_mm:
.text._ZN10Visualizer11show_matrixIhEEvPPT_mm:
[----:B------:R-:W0:Y:S01]  /*0000*/  LDC R1, c[0x0][0x37c] ;  /* 0x0000df00ff017b82 */ /* 0x000e220000000800 */
[----:B------:R-:W-:Y:S01]  /*0010*/  MOV R0, 0x0 ;  /* 0x0000000000007802 */ /* 0x000fe20000000f00 */
[----:B------:R-:W1:Y:S01]  /*0020*/  LDCU UR4, c[0x0][0x2f8] ;  /* 0x00005f00ff0477ac */ /* 0x000e620008000800 */
[----:B0-----:R-:W-:Y:S01]  /*0030*/  VIADD R1, R1, 0xfffffff8 ;  /* 0xfffffff801017836 */ /* 0x001fe20000000000 */
[----:B------:R-:W-:-:S04]  /*0040*/  CS2R R6, SRZ ;  /* 0x0000000000067805 */ /* 0x000fc8000001ff00 */
[----:B------:R0:W2:Y:S01]  /*0050*/  LDC.64 R2, c[0x4][R0] ;  /* 0x0100000000027b82 */ /* 0x0000a20000000a00 */
[----:B------:R-:W3:Y:S01]  /*0060*/  LDCU.64 UR6, c[0x4][0x20] ;  /* 0x01000400ff0677ac */ /* 0x000ee20008000a00 */
[----:B------:R-:W4:Y:S01]  /*0070*/  LDCU UR5, c[0x0][0x2fc] ;  /* 0x00005f80ff0577ac */ /* 0x000f220008000800 */
[----:B-1----:R-:W-:Y:S01]  /*0080*/  IADD3 R25, P0, PT, R1, UR4, RZ ;  /* 0x0000000401197c10 */ /* 0x002fe2000ff1e0ff */
[----:B---3--:R-:W-:Y:S02]  /*0090*/  IMAD.U32 R4, RZ, RZ, UR6 ;  /* 0x00000006ff047e24 */ /* 0x008fe4000f8e00ff */
[----:B------:R-:W-:Y:S02]  /*00a0*/  IMAD.U32 R5, RZ, RZ, UR7 ;  /* 0x00000007ff057e24 */ /* 0x000fe4000f8e00ff */
[----:B0---4-:R-:W-:-:S08]  /*00b0*/  IMAD.X R24, RZ, RZ, UR5, P0 ;  /* 0x00000005ff187e24 */ /* 0x011fd000080e06ff */
[----:B------:R-:W-:-:S07]  /*00c0*/  LEPC R20, `(.L_x_0) ;  /* 0x000000001014794e */ /* 0x000fce0000000000 */
[----:B--2---:R-:W-:Y:S05]  /*00d0*/  CALL.ABS.NOINC R2 ;  /* 0x0000000002007343 */ /* 0x004fea0003c00000 */
.L_x_0:
[----:B------:R-:W0:Y:S02]  /*00e0*/  LDCU.64 UR4, c[0x0][0x388] ;  /* 0x00007100ff0477ac */ /* 0x000e240008000a00 */
[----:B0-----:R-:W-:-:S04]  /*00f0*/  ISETP.NE.U32.AND P0, PT, RZ, UR4, PT ;  /* 0x00000004ff007c0c */ /* 0x001fc8000bf05070 */
[----:B------:R-:W-:-:S13]  /*0100*/  ISETP.NE.AND.EX P0, PT, RZ, UR5, PT, P0 ;  /* 0x00000005ff007c0c */ /* 0x000fda000bf05300 */
[----:B------:R-:W-:Y:S05]  /*0110*/  @!P0 EXIT ;  /* 0x000000000000894d */ /* 0x000fea0003800000 */
[----:B------:R-:W0:Y:S02]  /*0120*/  LDC.64 R30, c[0x0][0x390] ;  /* 0x0000e400ff1e7b82 */ /* 0x000e240000000a00 */
[----:B0-----:R-:W-:-:S04]  /*0130*/  ISETP.NE.U32.AND P0, PT, R30, RZ, PT ;  /* 0x000000ff1e00720c */ /* 0x001fc80003f05070 */
[----:B------:R-:W-:-:S13]  /*0140*/  ISETP.NE.AND.EX P0, PT, R31, RZ, PT, P0 ;  /* 0x000000ff1f00720c */ /* 0x000fda0003f05300 */
[----:B------:R-:W-:Y:S05]  /*0150*/  @P0 BRA `(.L_x_1) ;  /* 0x00000004000c0947 */ /* 0x000fea0003800000 */
[----:B------:R-:W-:Y:S01]  /*0160*/  UISETP.GE.U32.AND UP0, UPT, UR4, 0x4, UPT ;  /* 0x000000040400788c */ /* 0x000fe2000bf06070 */
[----:B------:R-:W-:Y:S01]  /*0170*/  IMAD.MOV.U32 R19, RZ, RZ, RZ ;  /* 0x000000ffff137224 */ /* 0x000fe200078e00ff */
[----:B------:R-:W-:Y:S02]  /*0180*/  ULOP3.LUT UR6, UR4, 0x3, URZ, 0xc0, !UPT ;  /* 0x0000000304067892 */ /* 0x000fe4000f8ec0ff */
[----:B------:R-:W-:-:S04]  /*0190*/  UISETP.GE.U32.AND.EX UP0, UPT, UR5, URZ, UPT, UP0 ;  /* 0x000000ff0500728c */ /* 0x000fc8000bf06100 */
[----:B------:R-:W-:-:S05]  /*01a0*/  IMAD.U32 R18, RZ, RZ, UR6 ;  /* 0x00000006ff127e24 */ /* 0x000fca000f8e00ff */
[----:B------:R-:W-:Y:S05]  /*01b0*/  BRA.U !UP0, `(.L_x_2) ;  /* 0x0000000108a87547 */ /* 0x000fea000b800000 */
[----:B------:R-:W0:Y:S01]  /*01c0*/  LDCU UR5, c[0x0][0x38c] ;  /* 0x00007180ff0577ac */ /* 0x000e220008000800 */
[----:B------:R-:W-:Y:S01]  /*01d0*/  BSSY.RECONVERGENT B6, `(.L_x_2) ;  /* 0x0000028000067945 */ /* 0x000fe20003800200 */
[----:B------:R-:W-:-:S06]  /*01e0*/  ULOP3.LUT UR4, UR4, 0xfffffffc, URZ, 0xc0, !UPT ;  /* 0xfffffffc04047892 */ /* 0x000fcc000f8ec0ff */
[----:B------:R-:W-:Y:S02]  /*01f0*/  IMAD.U32 R16, RZ, RZ, UR4 ;  /* 0x00000004ff107e24 */ /* 0x000fe4000f8e00ff */
[----:B0-----:R-:W-:-:S07]  /*0200*/  IMAD.U32 R17, RZ, RZ, UR5 ;  /* 0x00000005ff117e24 */ /* 0x001fce000f8e00ff */
.L_x_7:
[----:B------:R-:W-:Y:S01]  /*0210*/  MOV R2, 0x0 ;  /* 0x0000000000027802 */ /* 0x000fe20000000f00 */
[----:B------:R-:W0:Y:S01]  /*0220*/  LDCU.64 UR4, c[0x4][0x18] ;  /* 0x01000300ff0477ac */ /* 0x000e220008000a00 */
[----:B------:R-:W-:Y:S02]  /*0230*/  IADD3 R16, P0, PT, R16, -0x4, RZ ;  /* 0xfffffffc10107810 */ /* 0x000fe40007f1e0ff */
[----:B------:R-:W-:Y:S01]  /*0240*/  CS2R R6, SRZ ;  /* 0x0000000000067805 */ /* 0x000fe2000001ff00 */
[----:B------:R1:W2:Y:S01]  /*0250*/  LDC.64 R8, c[0x4][R2] ;  /* 0x0100000002087b82 */ /* 0x0002a20000000a00 */
[----:B------:R-:W-:Y:S02]  /*0260*/  IADD3.X R17, PT, PT, R17, -0x1, RZ, P0, !PT ;  /* 0xffffffff11117810 */ /* 0x000fe400007fe4ff */
[----:B------:R-:W-:-:S04]  /*0270*/  ISETP.NE.U32.AND P0, PT, R16, RZ, PT ;  /* 0x000000ff1000720c */ /* 0x000fc80003f05070 */
[----:B------:R-:W-:-:S04]  /*0280*/  ISETP.NE.AND.EX P0, PT, R17, RZ, PT, P0 ;  /* 0x000000ff1100720c */ /* 0x000fc80003f05300 */
[----:B------:R-:W-:Y:S01]  /*0290*/  P2R R22, PR, RZ, 0x1 ;  /* 0x00000001ff167803 */ /* 0x000fe20000000000 */
[----:B0-----:R-:W-:Y:S02]  /*02a0*/  IMAD.U32 R4, RZ, RZ, UR4 ;  /* 0x00000004ff047e24 */ /* 0x001fe4000f8e00ff */
[----:B-1----:R-:W-:-:S07]  /*02b0*/  IMAD.U32 R5, RZ, RZ, UR5 ;  /* 0x00000005ff057e24 */ /* 0x002fce000f8e00ff */
[----:B------:R-:W-:-:S07]  /*02c0*/  LEPC R20, `(.L_x_3) ;  /* 0x000000001014794e */ /* 0x000fce0000000000 */
[----:B--2---:R-:W-:Y:S05]  /*02d0*/  CALL.ABS.NOINC R8 ;  /* 0x0000000008007343 */ /* 0x004fea0003c00000 */
.L_x_3:
[----:B------:R0:W1:Y:S01]  /*02e0*/  LDC.64 R8, c[0x4][R2] ;  /* 0x0100000002087b82 */ /* 0x0000620000000a00 */
[----:B------:R-:W2:Y:S01]  /*02f0*/  LDCU.64 UR4, c[0x4][0x18] ;  /* 0x01000300ff0477ac */ /* 0x000ea20008000a00 */
[----:B------:R-:W-:Y:S01]  /*0300*/  CS2R R6, SRZ ;  /* 0x0000000000067805 */ /* 0x000fe2000001ff00 */
[----:B--2---:R-:W-:Y:S02]  /*0310*/  IMAD.U32 R4, RZ, RZ, UR4 ;  /* 0x00000004ff047e24 */ /* 0x004fe4000f8e00ff */
[----:B0-----:R-:W-:-:S07]  /*0320*/  IMAD.U32 R5, RZ, RZ, UR5 ;  /* 0x00000005ff057e24 */ /* 0x001fce000f8e00ff */
[----:B------:R-:W-:-:S07]  /*0330*/  LEPC R20, `(.L_x_4) ;  /* 0x000000001014794e */ /* 0x000fce0000000000 */
[----:B-1----:R-:W-:Y:S05]  /*0340*/  CALL.ABS.NOINC R8 ;  /* 0x0000000008007343 */ /* 0x002fea0003c00000 */
.L_x_4:
[----:B------:R0:W1:Y:S01]  /*0350*/  LDC.64 R8, c[0x4][R2] ;  /* 0x0100000002087b82 */ /* 0x0000620000000a00 */
[----:B------:R-:W2:Y:S01]  /*0360*/  LDCU.64 UR4, c[0x4][0x18] ;  /* 0x01000300ff0477ac */ /* 0x000ea20008000a00 */
[----:B------:R-:W-:Y:S01]  /*0370*/  CS2R R6, SRZ ;  /* 0x0000000000067805 */ /* 0x000fe2000001ff00 */
[----:B--2---:R-:W-:Y:S02]  /*0380*/  IMAD.U32 R4, RZ, RZ, UR4 ;  /* 0x00000004ff047e24 */ /* 0x004fe4000f8e00ff */
[----:B0-----:R-:W-:-:S07]  /*0390*/  IMAD.U32 R5, RZ, RZ, UR5 ;  /* 0x00000005ff057e24 */ /* 0x001fce000f8e00ff */
[----:B------:R-:W-:-:S07]  /*03a0*/  LEPC R20, `(.L_x_5) ;  /* 0x000000001014794e */ /* 0x000fce0000000000 */
[----:B-1----:R-:W-:Y:S05]  /*03b0*/  CALL.ABS.NOINC R8 ;  /* 0x0000000008007343 */ /* 0x002fea0003c00000 */
.L_x_5:
[----:B------:R-:W0:Y:S01]  /*03c0*/  LDC.64 R2, c[0x4][R2] ;  /* 0x0100000002027b82 */ /* 0x000e220000000a00 */
[----:B------:R-:W1:Y:S01]  /*03d0*/  LDCU.64 UR4, c[0x4][0x18] ;  /* 0x01000300ff0477ac */ /* 0x000e620008000a00 */
[----:B------:R-:W-:Y:S01]  /*03e0*/  CS2R R6, SRZ ;  /* 0x0000000000067805 */ /* 0x000fe2000001ff00 */
[----:B-1----:R-:W-:Y:S02]  /*03f0*/  IMAD.U32 R4, RZ, RZ, UR4 ;  /* 0x00000004ff047e24 */ /* 0x002fe4000f8e00ff */
[----:B------:R-:W-:-:S07]  /*0400*/  IMAD.U32 R5, RZ, RZ, UR5 ;  /* 0x00000005ff057e24 */ /* 0x000fce000f8e00ff */
[----:B------:R-:W-:-:S07]  /*0410*/  LEPC R20, `(.L_x_6) ;  /* 0x000000001014794e */ /* 0x000fce0000000000 */
[----:B0-----:R-:W-:Y:S05]  /*0420*/  CALL.ABS.NOINC R2 ;  /* 0x0000000002007343 */ /* 0x001fea0003c00000 */
.L_x_6:
[----:B------:R-:W-:-:S13]  /*0430*/  ISETP.NE.AND P6, PT, R22, RZ, PT ;  /* 0x000000ff1600720c */ /* 0x000fda0003fc5270 */
[----:B------:R-:W-:Y:S05]  /*0440*/  @P6 BRA `(.L_x_7) ;  /* 0xfffffffc00706947 */ /* 0x000fea000383ffff */
[----:B------:R-:W-:Y:S05]  /*0450*/  BSYNC.RECONVERGENT B6 ;  /* 0x0000000000067941 */ /* 0x000fea0003800200 */
.L_x_2:
[----:B------:R-:W-:-:S04]  /*0460*/  ISETP.NE.U32.AND P0, PT, R18, RZ, PT ;  /* 0x000000ff1200720c */ /* 0x000fc80003f05070 */
[----:B------:R-:W-:-:S13]  /*0470*/  ISETP.NE.AND.EX P0, PT, R19, RZ, PT, P0 ;  /* 0x000000ff1300720c */ /* 0x000fda0003f05300 */
[----:B------:R-:W-:Y:S05]  /*0480*/  @!P0 EXIT ;  /* 0x000000000000894d */ /* 0x000fea0003800000 */
.L_x_9:
[----:B------:R-:W-:Y:S01]  /*0490*/  MOV R0, 0x0 ;  /* 0x0000000000007802 */ /* 0x000fe20000000f00 */
[----:B------:R-:W0:Y:S01]  /*04a0*/  LDCU.64 UR4, c[0x4][0x18] ;  /* 0x01000300ff0477ac */ /* 0x000e220008000a00 */
[----:B------:R-:W-:Y:S02]  /*04b0*/  CS2R R6, SRZ ;  /* 0x0000000000067805 */ /* 0x000fe4000001ff00 */
[----:B------:R1:W2:Y:S01]  /*04c0*/  LDC.64 R2, c[0x4][R0] ;  /* 0x0100000000027b82 */ /* 0x0002a20000000a00 */
[----:B0-----:R-:W-:Y:S02]  /*04d0*/  IMAD.U32 R4, RZ, RZ, UR4 ;  /* 0x00000004ff047e24 */ /* 0x001fe4000f8e00ff */
[----:B-1----:R-:W-:-:S07]  /*04e0*/  IMAD.U32 R5, RZ, RZ, UR5 ;  /* 0x00000005ff057e24 */ /* 0x002fce000f8e00ff */
[----:B------:R-:W-:-:S07]  /*04f0*/  LEPC R20, `(.L_x_8) ;  /* 0x000000001014794e */ /* 0x000fce0000000000 */
[----:B--2---:R-:W-:Y:S05]  /*0500*/  CALL.ABS.NOINC R2 ;  /* 0x0000000002007343 */ /* 0x004fea0003c00000 */
.L_x_8:
[----:B------:R-:W-:-:S04]  /*0510*/  IADD3 R0, P0, PT, R18, -0x1, RZ ;  /* 0xffffffff12007810 */ /* 0x000fc80007f1e0ff */
[----:B------:R-:W-:Y:S02]  /*0520*/  IADD3.X R2, PT, PT, R19, -0x1, RZ, P0, !PT ;  /* 0xffffffff13027810 */ /* 0x000fe400007fe4ff */
[----:B------:R-:W-:-:S04]  /*0530*/  ISETP.NE.U32.AND P0, PT, R0, RZ, PT ;  /* 0x000000ff0000720c */ /* 0x000fc80003f05070 */
[----:B------:R-:W-:-:S13]  /*0540*/  ISETP.NE.AND.EX P0, PT, R2, RZ, PT, P0 ;  /* 0x000000ff0200720c */ /* 0x000fda0003f05300 */
[----:B------:R-:W-:Y:S05]  /*0550*/  @!P0 EXIT ;  /* 0x000000000000894d */ /* 0x000fea0003800000 */
[----:B------:R-:W-:Y:S02]  /*0560*/  IMAD.MOV.U32 R18, RZ, RZ, R0 ;  /* 0x000000ffff127224 */ /* 0x000fe400078e0000 */
[----:B------:R-:W-:Y:S01]  /*0570*/  IMAD.MOV.U32 R19, RZ, RZ, R2 ;  /* 0x000000ffff137224 */ /* 0x000fe200078e0002 */
[----:B------:R-:W-:Y:S06]  /*0580*/  BRA `(.L_x_9) ;  /* 0xfffffffc00c07947 */ /* 0x000fec000383ffff */
.L_x_1:
[----:B------:R-:W0:Y:S01]  /*0590*/  LDC.64 R18, c[0x0][0x358] ;  /* 0x0000d600ff127b82 */ /* 0x000e220000000a00 */
[C---:B------:R-:W-:Y:S02]  /*05a0*/  LOP3.LUT R33, R30.reuse, 0xf, RZ, 0xc0, !PT ;  /* 0x0000000f1e217812 */ /* 0x040fe400078ec0ff */
[----:B------:R-:W-:Y:S02]  /*05b0*/  CS2R R28, SRZ ;  /* 0x00000000001c7805 */ /* 0x000fe4000001ff00 */
[C---:B------:R-:W-:Y:S02]  /*05c0*/  LOP3.LUT R32, R30.reuse, 0x7, RZ, 0xc0, !PT ;  /* 0x000000071e207812 */ /* 0x040fe400078ec0ff */
[C---:B------:R-:W-:Y:S02]  /*05d0*/  LOP3.LUT R31, R30.reuse, 0xfffffff0, RZ, 0xc0, !PT ;  /* 0xfffffff01e1f7812 */ /* 0x040fe400078ec0ff */
[----:B------:R-:W-:-:S07]  /*05e0*/  LOP3.LUT R30, R30, 0x3, RZ, 0xc0, !PT ;  /* 0x000000031e1e7812 */ /* 0x000fce00078ec0ff */
.L_x_47:
[----:B------:R-:W1:Y:S01]  /*05f0*/  LDCU.128 UR4, c[0x0][0x380] ;  /* 0x00007000ff0477ac */ /* 0x000e620008000c00 */
[----:B------:R-:W-:Y:S02]  /*0600*/  IMAD.MOV.U32 R26, RZ, RZ, RZ ;  /* 0x000000ffff1a7224 */ /* 0x000fe400078e00ff */
[----:B------:R-:W-:Y:S01]  /*0610*/  IMAD.MOV.U32 R23, RZ, RZ, RZ ;  /* 0x000000ffff177224 */ /* 0x000fe200078e00ff */
[----:B------:R-:W2:Y:S01]  /*0620*/  LDCU.64 UR8, c[0x0][0x390] ;  /* 0x00007200ff0877ac */ /* 0x000ea20008000a00 */
[----:B-1----:R-:W-:-:S04]  /*0630*/  LEA R16, P0, R29, UR4, 0x3 ;  /* 0x000000041d107c11 */ /* 0x002fc8000f8018ff */
[C---:B------:R-:W-:Y:S01]  /*0640*/  LEA.HI.X R17, R29.reuse, UR5, R28, 0x3, P0 ;  /* 0x000000051d117c11 */ /* 0x040fe200080f1c1c */
[----:B--2---:R-:W-:Y:S01]  /*0650*/  UISETP.GE.U32.AND UP0, UPT, UR8, 0x10, UPT ;  /* 0x000000100800788c */ /* 0x004fe2000bf06070 */
[----:B------:R-:W-:-:S03]  /*0660*/  IADD3 R29, P1, PT, R29, 0x1, RZ ;  /* 0x000000011d1d7810 */ /* 0x000fc60007f3e0ff */
[----:B------:R-:W-:Y:S01]  /*0670*/  UISETP.GE.U32.AND.EX UP0, UPT, UR9, URZ, UPT, UP0 ;  /* 0x000000ff0900728c */ /* 0x000fe2000bf06100 */
[----:B------:R-:W-:Y:S01]  /*0680*/  ISETP.NE.U32.AND P0, PT, R29, UR6, PT ;  /* 0x000000061d007c0c */ /* 0x000fe2000bf05070 */
[----:B------:R-:W-:-:S05]  /*0690*/  IMAD.X R28, RZ, RZ, R28, P1 ;  /* 0x000000ffff1c7224 */ /* 0x000fca00008e061c */
[----:B------:R-:W-:-:S04]  /*06a0*/  ISETP.NE.AND.EX P0, PT, R28, UR7, PT, P0 ;  /* 0x000000071c007c0c */ /* 0x000fc8000bf05300 */
[----:B------:R-:W-:Y:S01]  /*06b0*/  P2R R35, PR, RZ, 0x1 ;  /* 0x00000001ff237803 */ /* 0x000fe20000000000 */
[----:B------:R-:W-:Y:S08]  /*06c0*/  BRA.U !UP0, `(.L_x_10) ;  /* 0x00000011080c7547 */ /* 0x000ff0000b800000 */
[----:B------:R-:W1:Y:S01]  /*06d0*/  LDCU UR4, c[0x0][0x394] ;  /* 0x00007280ff0477ac */ /* 0x000e620008000800 */
[----:B------:R-:W-:Y:S01]  /*06e0*/  BSSY.RECONVERGENT B6, `(.L_x_11) ;  /* 0x00000fe000067945 */ /* 0x000fe20003800200 */
[----:B------:R-:W-:Y:S01]  /*06f0*/  CS2R R26, SRZ ;  /* 0x00000000001a7805 */ /* 0x000fe2000001ff00 */
[----:B------:R-:W-:Y:S02]  /*0700*/  IMAD.MOV.U32 R23, RZ, RZ, R31 ;  /* 0x000000ffff177224 */ /* 0x000fe400078e001f */
[----:B-1----:R-:W-:-:S07]  /*0710*/  IMAD.U32 R22, RZ, RZ, UR4 ;  /* 0x00000004ff167e24 */ /* 0x002fce000f8e00ff */
.L_x_28:
[----:B0-----:R-:W-:Y:S02]  /*0720*/  R2UR UR4, R18 ;  /* 0x00000000120472ca */ /* 0x001fe400000e0000 */
[----:B------:R-:W-:-:S13]  /*0730*/  R2UR UR5, R19 ;  /* 0x00000000130572ca */ /* 0x000fda00000e0000 */
[----:B------:R-:W2:Y:S02]  /*0740*/  LDG.E.64 R2, desc[UR4][R16.64] ;  /* 0x0000000410027981 */ /* 0x000ea4000c1e1b00 */
[----:B--2---:R-:W-:-:S05]  /*0750*/  IADD3 R6, P0, PT, R2, R27, RZ ;  /* 0x0000001b02067210 */ /* 0x004fca0007f1e0ff */
[----:B------:R-:W-:-:S05]  /*0760*/  IMAD.X R7, R3, 0x1, R26, P0 ;  /* 0x0000000103077824 */ /* 0x000fca00000e061a */
[----:B------:R0:W2:Y:S01]  /*0770*/  LD.E.U8 R0, desc[UR4][R6.64] ;  /* 0x0000000406007980 */ /* 0x0000a2000c101100 */
[----:B------:R-:W-:Y:S01]  /*0780*/  MOV R2, 0x0 ;  /* 0x0000000000027802 */ /* 0x000fe20000000f00 */
[----:B------:R-:W1:Y:S01]  /*0790*/  LDCU.64 UR4, c[0x4][0x28] ;  /* 0x01000500ff0477ac */ /* 0x000e620008000a00 */
[----:B------:R-:W-:Y:S02]  /*07a0*/  IADD3 R23, P0, PT, R23, -0x10, RZ ;  /* 0xfffffff017177810 */ /* 0x000fe40007f1e0ff */
[----:B------:R3:W4:Y:S02]  /*07b0*/  LDC.64 R8, c[0x4][R2] ;  /* 0x0100000002087b82 */ /* 0x0007240000000a00 */
[----:B------:R-:W-:Y:S02]  /*07c0*/  IADD3.X R22, PT, PT, R22, -0x1, RZ, P0, !PT ;  /* 0xffffffff16167810 */ /* 0x000fe400007fe4ff */
[----:B------:R-:W-:Y:S01]  /*07d0*/  ISETP.NE.U32.AND P0, PT, R23, RZ, PT ;  /* 0x000000ff1700720c */ /* 0x000fe20003f05070 */
[----:B0-----:R-:W-:-:S02]  /*07e0*/  IMAD.MOV.U32 R6, RZ, RZ, R25 ;  /* 0x000000ffff067224 */ /* 0x001fc400078e0019 */
[----:B------:R-:W-:Y:S01]  /*07f0*/  IMAD.MOV.U32 R7, RZ, RZ, R24 ;  /* 0x000000ffff077224 */ /* 0x000fe200078e0018 */
[----:B------:R-:W-:-:S04]  /*0800*/  ISETP.NE.AND.EX P0, PT, R22, RZ, PT, P0 ;  /* 0x000000ff1600720c */ /* 0x000fc80003f05300 */
[----:B------:R-:W-:Y:S01]  /*0810*/  P2R R34, PR, RZ, 0x1 ;  /* 0x00000001ff227803 */ /* 0x000fe20000000000 */
[----:B-1----:R-:W-:Y:S02]  /*0820*/  IMAD.U32 R4, RZ, RZ, UR4 ;  /* 0x00000004ff047e24 */ /* 0x002fe4000f8e00ff */
[----:B------:R-:W-:Y:S01]  /*0830*/  IMAD.U32 R5, RZ, RZ, UR5 ;  /* 0x00000005ff057e24 */ /* 0x000fe2000f8e00ff */
[----:B--2-4-:R3:W-:Y:S06]  /*0840*/  STL [R1], R0 ;  /* 0x0000000001007387 */ /* 0x0147ec0000100800 */
[----:B------:R-:W-:-:S07]  /*0850*/  LEPC R20, `(.L_x_12) ;  /* 0x000000001014794e */ /* 0x000fce0000000000 */
[----:B---3--:R-:W-:Y:S05]  /*0860*/  CALL.ABS.NOINC R8 ;  /* 0x0000000008007343 */ /* 0x008fea0003c00000 */
.L_x_12:
[----:B------:R-:W-:Y:S02]  /*0870*/  R2UR UR4, R18 ;  /* 0x00000000120472ca */ /* 0x000fe400000e0000 */
[----:B------:R-:W-:-:S13]  /*0880*/  R2UR UR5, R19 ;  /* 0x00000000130572ca */ /* 0x000fda00000e0000 */
[----:B------:R-:W2:Y:S02]  /*0890*/  LDG.E.64 R4, desc[UR4][R16.64] ;  /* 0x0000000410047981 */ /* 0x000ea4000c1e1b00 */
[----:B--2---:R-:W-:-:S05]  /*08a0*/  IADD3 R10, P0, PT, R4, R27, RZ ;  /* 0x0000001b040a7210 */ /* 0x004fca0007f1e0ff */
[----:B------:R-:W-:-:S05]  /*08b0*/  IMAD.X R11, R5, 0x1, R26, P0 ;  /* 0x00000001050b7824 */ /* 0x000fca00000e061a */
[----:B------:R-:W2:Y:S01]  /*08c0*/  LD.E.U8 R0, desc[UR4][R10.64+0x1] ;  /* 0x000001040a007980 */ /* 0x000ea2000c101100 */
[----:B------:R0:W1:Y:S01]  /*08d0*/  LDC.64 R8, c[0x4][R2] ;  /* 0x0100000002087b82 */ /* 0x0000620000000a00 */
[----:B------:R-:W3:Y:S01]  /*08e0*/  LDCU.64 UR4, c[0x4][0x28] ;  /* 0x01000500ff0477ac */ /* 0x000ee20008000a00 */
[----:B------:R-:W-:Y:S02]  /*08f0*/  IMAD.MOV.U32 R6, RZ, RZ, R25 ;  /* 0x000000ffff067224 */ /* 0x000fe400078e0019 */
[----:B------:R-:W-:Y:S02]  /*0900*/  IMAD.MOV.U32 R7, RZ, RZ, R24 ;  /* 0x000000ffff077224 */ /* 0x000fe400078e0018 */
[----:B---3--:R-:W-:Y:S02]  /*0910*/  IMAD.U32 R4, RZ, RZ, UR4 ;  /* 0x00000004ff047e24 */ /* 0x008fe4000f8e00ff */
[----:B------:R-:W-:Y:S01]  /*0920*/  IMAD.U32 R5, RZ, RZ, UR5 ;  /* 0x00000005ff057e24 */ /* 0x000fe2000f8e00ff */
[----:B-12---:R0:W-:Y:S06]  /*0930*/  STL [R1], R0 ;  /* 0x0000000001007387 */ /* 0x0061ec0000100800 */
[----:B------:R-:W-:-:S07]  /*0940*/  LEPC R20, `(.L_x_13) ;  /* 0x000000001014794e */ /* 0x000fce0000000000 */
[----:B0-----:R-:W-:Y:S05]  /*0950*/  CALL.ABS.NOINC R8 ;  /* 0x0000000008007343 */ /* 0x001fea0003c00000 */
.L_x_13:
        /* <DEDUP_REMOVED lines=15> */
.L_x_14:
        /* <DEDUP_REMOVED lines=15> */
.L_x_15:
        /* <DEDUP_REMOVED lines=15> */
.L_x_16:
        /* <DEDUP_REMOVED lines=15> */
.L_x_17:
        /* <DEDUP_REMOVED lines=15> */
.L_x_18:
        /* <DEDUP_REMOVED lines=15> */
.L_x_19:
        /* <DEDUP_REMOVED lines=15> */
.L_x_20:
        /* <DEDUP_REMOVED lines=15> */
.L_x_21:
        /* <DEDUP_REMOVED lines=15> */
.L_x_22:
        /* <DEDUP_REMOVED lines=15> */
.L_x_23:
        /* <DEDUP_REMOVED lines=15> */
.L_x_24:
        /* <DEDUP_REMOVED lines=15> */
.L_x_25:
        /* <DEDUP_REMOVED lines=15> */
.L_x_26:
[----:B------:R-:W-:Y:S02]  /*1590*/  R2UR UR4, R18 ;  /* 0x00000000120472ca */ /* 0x000fe400000e0000 */
[----:B------:R-:W-:-:S13]  /*15a0*/  R2UR UR5, R19 ;  /* 0x00000000130572ca */ /* 0x000fda00000e0000 */
[----:B------:R-:W2:Y:S02]  /*15b0*/  LDG.E.64 R4, desc[UR4][R16.64] ;  /* 0x0000000410047981 */ /* 0x000ea4000c1e1b00 */
[----:B--2---:R-:W-:-:S05]  /*15c0*/  IADD3 R8, P0, PT, R4, R27, RZ ;  /* 0x0000001b04087210 */ /* 0x004fca0007f1e0ff */
[----:B------:R-:W-:-:S05]  /*15d0*/  IMAD.X R9, R5, 0x1, R26, P0 ;  /* 0x0000000105097824 */ /* 0x000fca00000e061a */
[----:B------:R-:W2:Y:S01]  /*15e0*/  LD.E.U8 R0, desc[UR4][R8.64+0xf] ;  /* 0x00000f0408007980 */ /* 0x000ea2000c101100 */
[----:B------:R-:W0:Y:S01]  /*15f0*/  LDC.64 R2, c[0x4][R2] ;  /* 0x0100000002027b82 */ /* 0x000e220000000a00 */
[----:B------:R-:W1:Y:S01]  /*1600*/  LDCU.64 UR4, c[0x4][0x28] ;  /* 0x01000500ff0477ac */ /* 0x000e620008000a00 */
[----:B------:R-:W-:Y:S02]  /*1610*/  IMAD.MOV.U32 R6, RZ, RZ, R25 ;  /* 0x000000ffff067224 */ /* 0x000fe400078e0019 */
[----:B------:R-:W-:Y:S02]  /*1620*/  IMAD.MOV.U32 R7, RZ, RZ, R24 ;  /* 0x000000ffff077224 */ /* 0x000fe400078e0018 */
[----:B-1----:R-:W-:Y:S02]  /*1630*/  IMAD.U32 R4, RZ, RZ, UR4 ;  /* 0x00000004ff047e24 */ /* 0x002fe4000f8e00ff */
[----:B------:R-:W-:Y:S01]  /*1640*/  IMAD.U32 R5, RZ, RZ, UR5 ;  /* 0x00000005ff057e24 */ /* 0x000fe2000f8e00ff */
[----:B0-2---:R1:W-:Y:S06]  /*1650*/  STL [R1], R0 ;  /* 0x0000000001007387 */ /* 0x0053ec0000100800 */
[----:B------:R-:W-:-:S07]  /*1660*/  LEPC R20, `(.L_x_27) ;  /* 0x000000001014794e */ /* 0x000fce0000000000 */
[----:B-1----:R-:W-:Y:S05]  /*1670*/  CALL.ABS.NOINC R2 ;  /* 0x0000000002007343 */ /* 0x002fea0003c00000 */
.L_x_27:
[----:B------:R-:W-:Y:S02]  /*1680*/  ISETP.NE.AND P6, PT, R34, RZ, PT ;  /* 0x000000ff2200720c */ /* 0x000fe40003fc5270 */
[----:B------:R-:W-:-:S05]  /*1690*/  IADD3 R27, P0, PT, R27, 0x10, RZ ;  /* 0x000000101b1b7810 */ /* 0x000fca0007f1e0ff */
[----:B------:R-:W-:-:S06]  /*16a0*/  IMAD.X R26, RZ, RZ, R26, P0 ;  /* 0x000000ffff1a7224 */ /* 0x000fcc00000e061a */
[----:B------:R-:W-:Y:S05]  /*16b0*/  @P6 BRA `(.L_x_28) ;  /* 0xfffffff000186947 */ /* 0x000fea000383ffff */
[----:B------:R-:W-:Y:S05]  /*16c0*/  BSYNC.RECONVERGENT B6 ;  /* 0x0000000000067941 */ /* 0x000fea0003800200 */
.L_x_11:
[----:B------:R-:W0:Y:S01]  /*16d0*/  LDCU UR4, c[0x0][0x394] ;  /* 0x00007280ff0477ac */ /* 0x000e220008000800 */
[----:B------:R-:W-:Y:S02]  /*16e0*/  IMAD.MOV.U32 R26, RZ, RZ, R31 ;  /* 0x000000ffff1a7224 */ /* 0x000fe400078e001f */
[----:B0-----:R-:W-:-:S07]  /*16f0*/  IMAD.U32 R23, RZ, RZ, UR4 ;  /* 0x00000004ff177e24 */ /* 0x001fce000f8e00ff */
.L_x_10:
[----:B------:R-:W-:-:S04]  /*1700*/  ISETP.NE.U32.AND P0, PT, R33, RZ, PT ;  /* 0x000000ff2100720c */ /* 0x000fc80003f05070 */
[----:B------:R-:W-:-:S13]  /*1710*/  ISETP.NE.AND.EX P0, PT, RZ, RZ, PT, P0 ;  /* 0x000000ffff00720c */ /* 0x000fda0003f05300 */
[----:B------:R-:W-:Y:S05]  /*1720*/  @!P0 BRA `(.L_x_29) ;  /* 0x0000001000088947 */ /* 0x000fea0003800000 */
[----:B------:R-:W-:-:S04]  /*1730*/  IADD3 R0, P1, PT, R33, -0x1, RZ ;  /* 0xffffffff21007810 */ /* 0x000fc80007f3e0ff */
[----:B------:R-:W-:Y:S01]  /*1740*/  ISETP.GE.U32.AND P0, PT, R0, 0x7, PT ;  /* 0x000000070000780c */ /* 0x000fe20003f06070 */
[----:B------:R-:W-:-:S05]  /*1750*/  IMAD.X R0, RZ, RZ, -0x1, P1 ;  /* 0xffffffffff007424 */ /* 0x000fca00008e06ff */
[----:B------:R-:W-:-:S13]  /*1760*/  ISETP.GE.U32.AND.EX P0, PT, R0, RZ, PT, P0 ;  /* 0x000000ff0000720c */ /* 0x000fda0003f06100 */
[----:B------:R-:W-:Y:S05]  /*1770*/  @!P0 BRA `(.L_x_30) ;  /* 0x0000000400ec8947 */ /* 0x000fea0003800000 */
[----:B0-----:R-:W-:Y:S02]  /*1780*/  R2UR UR4, R18 ;  /* 0x00000000120472ca */ /* 0x001fe400000e0000 */
[----:B------:R-:W-:-:S13]  /*1790*/  R2UR UR5, R19 ;  /* 0x00000000130572ca */ /* 0x000fda00000e0000 */
[----:B------:R-:W2:Y:S02]  /*17a0*/  LDG.E.64 R2, desc[UR4][R16.64] ;  /* 0x0000000410027981 */ /* 0x000ea4000c1e1b00 */
[----:B--2---:R-:W-:-:S05]  /*17b0*/  IADD3 R8, P0, PT, R2, R26, RZ ;  /* 0x0000001a02087210 */ /* 0x004fca0007f1e0ff */
[----:B------:R-:W-:-:S05]  /*17c0*/  IMAD.X R9, R3, 0x1, R23, P0 ;  /* 0x0000000103097824 */ /* 0x000fca00000e0617 */
[----:B------:R-:W2:Y:S01]  /*17d0*/  LD.E.U8 R0, desc[UR4][R8.64] ;  /* 0x0000000408007980 */ /* 0x000ea2000c101100 */
[----:B------:R-:W-:Y:S01]  /*17e0*/  MOV R22, 0x0 ;  /* 0x0000000000167802 */ /* 0x000fe20000000f00 */
[----:B------:R-:W0:Y:S01]  /*17f0*/  LDCU.64 UR4, c[0x4][0x28] ;  /* 0x01000500ff0477ac */ /* 0x000e220008000a00 */
[----:B------:R-:W-:Y:S02]  /*1800*/  IMAD.MOV.U32 R6, RZ, RZ, R25 ;  /* 0x000000ffff067224 */ /* 0x000fe400078e0019 */
[----:B------:R1:W3:Y:S01]  /*1810*/  LDC.64 R2, c[0x4][R22] ;  /* 0x0100000016027b82 */ /* 0x0002e20000000a00 */
[----:B------:R-:W-:Y:S02]  /*1820*/  IMAD.MOV.U32 R7, RZ, RZ, R24 ;  /* 0x000000ffff077224 */ /* 0x000fe400078e0018 */
[----:B0-----:R-:W-:Y:S02]  /*1830*/  IMAD.U32 R4, RZ, RZ, UR4 ;  /* 0x00000004ff047e24 */ /* 0x001fe4000f8e00ff */
[----:B------:R-:W-:Y:S01]  /*1840*/  IMAD.U32 R5, RZ, RZ, UR5 ;  /* 0x00000005ff057e24 */ /* 0x000fe2000f8e00ff */
[----:B--23--:R1:W-:Y:S06]  /*1850*/  STL [R1], R0 ;  /* 0x0000000001007387 */ /* 0x00c3ec0000100800 */
[----:B------:R-:W-:-:S07]  /*1860*/  LEPC R20, `(.L_x_31) ;  /* 0x000000001014794e */ /* 0x000fce0000000000 */
[----:B-1----:R-:W-:Y:S05]  /*1870*/  CALL.ABS.NOINC R2 ;  /* 0x0000000002007343 */ /* 0x002fea0003c00000 */
.L_x_31:
        /* <DEDUP_REMOVED lines=15> */
.L_x_32:
        /* <DEDUP_REMOVED lines=15> */
.L_x_33:
        /* <DEDUP_REMOVED lines=15> */
.L_x_34:
        /* <DEDUP_REMOVED lines=15> */
.L_x_35:
        /* <DEDUP_REMOVED lines=15> */
.L_x_36:
        /* <DEDUP_REMOVED lines=15> */
.L_x_37:
        /* <DEDUP_REMOVED lines=15> */
.L_x_38:
[----:B------:R-:W-:-:S05]  /*1f10*/  IADD3 R26, P0, PT, R26, 0x8, RZ ;  /* 0x000000081a1a7810 */ /* 0x000fca0007f1e0ff */
[----:B------:R-:W-:-:S08]  /*1f20*/  IMAD.X R23, RZ, RZ, R23, P0 ;  /* 0x000000ffff177224 */ /* 0x000fd000000e0617 */
.L_x_30:
        /* <DEDUP_REMOVED lines=24> */
.L_x_40:
        /* <DEDUP_REMOVED lines=15> */
.L_x_41:
        /* <DEDUP_REMOVED lines=15> */
.L_x_42:
        /* <DEDUP_REMOVED lines=15> */
.L_x_43:
[----:B------:R-:W-:-:S05]  /*2380*/  IADD3 R26, P0, PT, R26, 0x4, RZ ;  /* 0x000000041a1a7810 */ /* 0x000fca0007f1e0ff */
[----:B------:R-:W-:-:S08]  /*2390*/  IMAD.X R23, RZ, RZ, R23, P0 ;  /* 0x000000ffff177224 */ /* 0x000fd000000e0617 */
.L_x_39:
[----:B------:R-:W-:-:S04]  /*23a0*/  ISETP.NE.U32.AND P0, PT, R30, RZ, PT ;  /* 0x000000ff1e00720c */ /* 0x000fc80003f05070 */
[----:B------:R-:W-:-:S13]  /*23b0*/  ISETP.NE.AND.EX P0, PT, RZ, RZ, PT, P0 ;  /* 0x000000ffff00720c */ /* 0x000fda0003f05300 */
        /* <DEDUP_REMOVED lines=9> */
[----:B------:R-:W-:Y:S01]  /*2450*/  ISETP.NE.U32.AND P0, PT, R30, 0x1, PT ;  /* 0x000000011e00780c */ /* 0x000fe20003f05070 */
[----:B------:R-:W-:Y:S01]  /*2460*/  IMAD.MOV.U32 R6, RZ, RZ, R25 ;  /* 0x000000ffff067224 */ /* 0x000fe200078e0019 */
[----:B------:R1:W3:Y:S01]  /*2470*/  LDC.64 R2, c[0x4][R22] ;  /* 0x0100000016027b82 */ /* 0x0002e20000000a00 */
[----:B------:R-:W-:Y:S01]  /*2480*/  IMAD.MOV.U32 R7, RZ, RZ, R24 ;  /* 0x000000ffff077224 */ /* 0x000fe200078e0018 */
[----:B------:R-:W-:-:S04]  /*2490*/  ISETP.NE.AND.EX P0, PT, RZ, RZ, PT, P0 ;  /* 0x000000ffff00720c */ /* 0x000fc80003f05300 */
[----:B------:R-:W-:Y:S01]  /*24a0*/  P2R R27, PR, RZ, 0x1 ;  /* 0x00000001ff1b7803 */ /* 0x000fe20000000000 */
[----:B0-----:R-:W-:Y:S02]  /*24b0*/  IMAD.U32 R4, RZ, RZ, UR4 ;  /* 0x00000004ff047e24 */ /* 0x001fe4000f8e00ff */
[----:B------:R-:W-:Y:S01]  /*24c0*/  IMAD.U32 R5, RZ, RZ, UR5 ;  /* 0x00000005ff057e24 */ /* 0x000fe2000f8e00ff */
[----:B--23--:R1:W-:Y:S06]  /*24d0*/  STL [R1], R0 ;  /* 0x0000000001007387 */ /* 0x00c3ec0000100800 */
[----:B------:R-:W-:-:S07]  /*24e0*/  LEPC R20, `(.L_x_44) ;  /* 0x000000001014794e */ /* 0x000fce0000000000 */
[----:B-1----:R-:W-:Y:S05]  /*24f0*/  CALL.ABS.NOINC R2 ;  /* 0x0000000002007343 */ /* 0x002fea0003c00000 */
.L_x_44:
[----:B------:R-:W-:-:S13]  /*2500*/  ISETP.NE.AND P6, PT, R27, RZ, PT ;  /* 0x000000ff1b00720c */ /* 0x000fda0003fc5270 */
[----:B------:R-:W-:Y:S05]  /*2510*/  @!P6 BRA `(.L_x_29) ;  /* 0x00000000008ce947 */ /* 0x000fea0003800000 */
        /* <DEDUP_REMOVED lines=8> */
[----:B------:R-:W-:Y:S01]  /*25a0*/  ISETP.NE.U32.AND P0, PT, R30, 0x2, PT ;  /* 0x000000021e00780c */ /* 0x000fe20003f05070 */
[----:B------:R-:W-:Y:S02]  /*25b0*/  IMAD.MOV.U32 R6, RZ, RZ, R25 ;  /* 0x000000ffff067224 */ /* 0x000fe400078e0019 */
[----:B------:R-:W-:Y:S01]  /*25c0*/  IMAD.MOV.U32 R7, RZ, RZ, R24 ;  /* 0x000000ffff077224 */ /* 0x000fe200078e0018 */
[----:B------:R-:W-:-:S04]  /*25d0*/  ISETP.NE.AND.EX P0, PT, RZ, RZ, PT, P0 ;  /* 0x000000ffff00720c */ /* 0x000fc80003f05300 */
[----:B------:R-:W-:Y:S01]  /*25e0*/  P2R R27, PR, RZ, 0x1 ;  /* 0x00000001ff1b7803 */ /* 0x000fe20000000000 */
[----:B---3--:R-:W-:Y:S02]  /*25f0*/  IMAD.U32 R4, RZ, RZ, UR4 ;  /* 0x00000004ff047e24 */ /* 0x008fe4000f8e00ff */
[----:B------:R-:W-:Y:S01]  /*2600*/  IMAD.U32 R5, RZ, RZ, UR5 ;  /* 0x00000005ff057e24 */ /* 0x000fe2000f8e00ff */
[----:B-12---:R0:W-:Y:S06]  /*2610*/  STL [R1], R0 ;  /* 0x0000000001007387 */ /* 0x0061ec0000100800 */
[----:B------:R-:W-:-:S07]  /*2620*/  LEPC R20, `(.L_x_45) ;  /* 0x000000001014794e */ /* 0x000fce0000000000 */
[----:B0-----:R-:W-:Y:S05]  /*2630*/  CALL.ABS.NOINC R2 ;  /* 0x0000000002007343 */ /* 0x001fea0003c00000 */
.L_x_45:
        /* <DEDUP_REMOVED lines=17> */
.L_x_29:
[----:B------:R-:W-:Y:S01]  /*2750*/  MOV R0, 0x0 ;  /* 0x0000000000007802 */ /* 0x000fe20000000f00 */
[----:B------:R-:W1:Y:S01]  /*2760*/  LDCU.64 UR4, c[0x4][0x18] ;  /* 0x01000300ff0477ac */ /* 0x000e620008000a00 */
[----:B------:R-:W-:Y:S02]  /*2770*/  CS2R R6, SRZ ;  /* 0x0000000000067805 */ /* 0x000fe4000001ff00 */
[----:B------:R2:W3:Y:S01]  /*2780*/  LDC.64 R2, c[0x4][R0] ;  /* 0x0100000000027b82 */ /* 0x0004e20000000a00 */
[----:B-1----:R-:W-:Y:S02]  /*2790*/  IMAD.U32 R4, RZ, RZ, UR4 ;  /* 0x00000004ff047e24 */ /* 0x002fe4000f8e00ff */
[----:B--2---:R-:W-:-:S07]  /*27a0*/  IMAD.U32 R5, RZ, RZ, UR5 ;  /* 0x00000005ff057e24 */ /* 0x004fce000f8e00ff */
[----:B------:R-:W-:-:S07]  /*27b0*/  LEPC R20, `(.L_x_46) ;  /* 0x000000001014794e */ /* 0x000fce0000000000 */
[----:B0--3--:R-:W-:Y:S05]  /*27c0*/  CALL.ABS.NOINC R2 ;  /* 0x0000000002007343 */ /* 0x009fea0003c00000 */
.L_x_46:
[----:B------:R-:W-:-:S13]  /*27d0*/  ISETP.NE.AND P6, PT, R35, RZ, PT ;  /* 0x000000ff2300720c */ /* 0x000fda0003fc5270 */
[----:B------:R-:W-:Y:S05]  /*27e0*/  @P6 BRA `(.L_x_47) ;  /* 0xffffffdc00806947 */ /* 0x000fea000383ffff */
[----:B------:R-:W-:Y:S05]  /*27f0*/  EXIT ;  /* 0x000000000000794d */ /* 0x000fea0003800000 */
.L_x_48:
[----:B------:R-:W-:-:S00]  /*2800*/  BRA `(.L_x_48) ;  /* 0xfffffffc00fc7947 */ /* 0x000fc0000383ffff */
[----:B------:R-:W-:-:S00]  /*2810*/  NOP ;  /* 0x0000000000007918 */ /* 0x000fc00000000000 */
        /* <DEDUP_REMOVED lines=14> */
.L_x_95:


//--------------------- .text._ZN10Visualizer11show_outputEPfm --------------------------
	.section	.text._ZN10Visualizer11show_outputEPfm,"ax",@progbits
	.align	128
        .global         _ZN10Visualizer11show_outputEPfm
        .type           _ZN10Visualizer11show_outputEPfm,@function
        .size           _ZN10Visualizer11show_outputEPfm,(.L_x_96 - _ZN10Visualizer11show_outputEPfm)
        .other          _ZN10Visualizer11show_outputEPfm,@"STO_CUDA_ENTRY STV_DEFAULT"
_ZN10Visualizer11show_outputEPfm:
.text._ZN10Visualizer11show_outputEPfm:
        /* <DEDUP_REMOVED lines=14> */
.L_x_49:
[----:B------:R-:W0:Y:S02]  /*00e0*/  LDCU.64 UR6, c[0x0][0x388] ;  /* 0x00007100ff0677ac */ /* 0x000e240008000a00 */
[----:B0-----:R-:W-:-:S04]  /*00f0*/  UISETP.NE.U32.AND UP0, UPT, UR6, URZ, UPT ;  /* 0x000000ff0600728c */ /* 0x001fc8000bf05070 */
[----:B------:R-:W-:-:S09]  /*0100*/  UISETP.NE.AND.EX UP0, UPT, UR7, URZ, UPT, UP0 ;  /* 0x000000ff0700728c */ /* 0x000fd2000bf05300 */
[----:B------:R-:W-:Y:S05]  /*0110*/  BRA.U !UP0, `(.L_x_50) ;  /* 0x0000001d08207547 */ /* 0x000fea000b800000 */
[----:B------:R-:W0:Y:S01]  /*0120*/  LDC.64 R28, c[0x0][0x358] ;  /* 0x0000d600ff1c7b82 */ /* 0x000e220000000a00 */
[----:B------:R-:W-:Y:S01]  /*0130*/  UISETP.GE.U32.AND UP0, UPT, UR6, 0x10, UPT ;  /* 0x000000100600788c */ /* 0x000fe2000bf06070 */
[----:B------:R-:W-:-:S03]  /*0140*/  CS2R R24, SRZ ;  /* 0x0000000000187805 */ /* 0x000fc6000001ff00 */
[----:B------:R-:W-:-:S09]  /*0150*/  UISETP.GE.U32.AND.EX UP0, UPT, UR7, URZ, UPT, UP0 ;  /* 0x000000ff0700728c */ /* 0x000fd2000bf06100 */
[----:B------:R-:W-:Y:S05]  /*0160*/  BRA.U !UP0, `(.L_x_51) ;  /* 0x0000000d08a07547 */ /* 0x000fea000b800000 */
[----:B------:R-:W1:Y:S01]  /*0170*/  LDCU.64 UR4, c[0x0][0x380] ;  /* 0x00007000ff0477ac */ /* 0x000e620008000a00 */
[----:B------:R-:W-:Y:S01]  /*0180*/  BSSY.RECONVERGENT B6, `(.L_x_51) ;  /* 0x00000e6000067945 */ /* 0x000fe20003800200 */
[----:B------:R-:W2:Y:S01]  /*0190*/  LDCU UR7, c[0x0][0x38c] ;  /* 0x00007180ff0777ac */ /* 0x000ea20008000800 */
[----:B------:R-:W-:-:S06]  /*01a0*/  ULOP3.LUT UR6, UR6, 0xfffffff0, URZ, 0xc0, !UPT ;  /* 0xfffffff006067892 */ /* 0x000fcc000f8ec0ff */
[----:B------:R-:W-:Y:S02]  /*01b0*/  IMAD.U32 R24, RZ, RZ, UR6 ;  /* 0x00000006ff187e24 */ /* 0x000fe4000f8e00ff */
[----:B------:R-:W-:Y:S01]  /*01c0*/  IMAD.U32 R19, RZ, RZ, UR6 ;  /* 0x00000006ff137e24 */ /* 0x000fe2000f8e00ff */
[----:B-1----:R-:W-:-:S04]  /*01d0*/  UIADD3 UR4, UP0, UPT, UR4, 0x20, URZ ;  /* 0x0000002004047890 */ /* 0x002fc8000ff1e0ff */
[----:B------:R-:W-:Y:S01]  /*01e0*/  UIADD3.X UR5, UPT, UPT, URZ, UR5, URZ, UP0, !UPT ;  /* 0x00000005ff057290 */ /* 0x000fe200087fe4ff */
[----:B--2---:R-:W-:Y:S02]  /*01f0*/  IMAD.U32 R25, RZ, RZ, UR7 ;  /* 0x00000007ff197e24 */ /* 0x004fe4000f8e00ff */
[----:B------:R-:W-:Y:S02]  /*0200*/  IMAD.U32 R22, RZ, RZ, UR7 ;  /* 0x00000007ff167e24 */ /* 0x000fe4000f8e00ff */
[----:B------:R-:W-:Y:S02]  /*0210*/  IMAD.U32 R16, RZ, RZ, UR4 ;  /* 0x00000004ff107e24 */ /* 0x000fe4000f8e00ff */
[----:B------:R-:W-:-:S07]  /*0220*/  IMAD.U32 R17, RZ, RZ, UR5 ;  /* 0x00000005ff117e24 */ /* 0x000fce000f8e00ff */
.L_x_68:
[----:B0-----:R-:W-:Y:S02]  /*0230*/  R2UR UR4, R28 ;  /* 0x000000001c0472ca */ /* 0x001fe400000e0000 */
[----:B------:R-:W-:-:S13]  /*0240*/  R2UR UR5, R29 ;  /* 0x000000001d0572ca */ /* 0x000fda00000e0000 */
[----:B------:R-:W2:Y:S01]  /*0250*/  LDG.E R0, desc[UR4][R16.64+-0x20] ;  /* 0xffffe00410007981 */ /* 0x000ea2000c1e1900 */
[----:B------:R-:W-:Y:S01]  /*0260*/  MOV R8, 0x0 ;  /* 0x0000000000087802 */ /* 0x000fe20000000f00 */
[----:B------:R-:W0:Y:S01]  /*0270*/  LDCU.64 UR4, c[0x4][0x10] ;  /* 0x01000200ff0477ac */ /* 0x000e220008000a00 */
[----:B------:R-:W-:Y:S01]  /*0280*/  IADD3 R19, P0, PT, R19, -0x10, RZ ;  /* 0xfffffff013137810 */ /* 0x000fe20007f1e0ff */
[----:B------:R-:W-:Y:S02]  /*0290*/  IMAD.MOV.U32 R6, RZ, RZ, R18 ;  /* 0x000000ffff067224 */ /* 0x000fe400078e0012 */
[----:B------:R-:W-:Y:S01]  /*02a0*/  IMAD.MOV.U32 R7, RZ, RZ, R2 ;  /* 0x000000ffff077224 */ /* 0x000fe200078e0002 */
[----:B------:R-:W1:Y:S01]  /*02b0*/  LDC.64 R8, c[0x4][R8] ;  /* 0x0100000008087b82 */ /* 0x000e620000000a00 */
[----:B------:R-:W-:Y:S02]  /*02c0*/  IADD3.X R22, PT, PT, R22, -0x1, RZ, P0, !PT ;  /* 0xffffffff16167810 */ /* 0x000fe400007fe4ff */
[----:B------:R-:W-:-:S04]  /*02d0*/  ISETP.NE.U32.AND P0, PT, R19, RZ, PT ;  /* 0x000000ff1300720c */ /* 0x000fc80003f05070 */
[----:B------:R-:W-:-:S04]  /*02e0*/  ISETP.NE.AND.EX P0, PT, R22, RZ, PT, P0 ;  /* 0x000000ff1600720c */ /* 0x000fc80003f05300 */
[----:B------:R-:W-:Y:S01]  /*02f0*/  P2R R26, PR, RZ, 0x1 ;  /* 0x00000001ff1a7803 */ /* 0x000fe20000000000 */
[----:B0-----:R-:W-:Y:S02]  /*0300*/  IMAD.U32 R4, RZ, RZ, UR4 ;  /* 0x00000004ff047e24 */ /* 0x001fe4000f8e00ff */
[----:B------:R-:W-:Y:S01]  /*0310*/  IMAD.U32 R5, RZ, RZ, UR5 ;  /* 0x00000005ff057e24 */ /* 0x000fe2000f8e00ff */
[----:B--2---:R-:W0:Y:S02]  /*0320*/  F2F.F64.F32 R10, R0 ;  /* 0x00000000000a7310 */ /* 0x004e240000201800 */
[----:B01----:R0:W-:Y:S04]  /*0330*/  STL.64 [R1], R10 ;  /* 0x0000000a01007387 */ /* 0x0031e80000100a00 */
[----:B------:R-:W-:-:S07]  /*0340*/  LEPC R20, `(.L_x_52) ;  /* 0x000000001014794e */ /* 0x000fce0000000000 */
[----:B0-----:R-:W-:Y:S05]  /*0350*/  CALL.ABS.NOINC R8 ;  /* 0x0000000008007343 */ /* 0x001fea0003c00000 */
.L_x_52:
[----:B------:R-:W-:Y:S02]  /*0360*/  R2UR UR4, R28 ;  /* 0x000000001c0472ca */ /* 0x000fe400000e0000 */
[----:B------:R-:W-:-:S13]  /*0370*/  R2UR UR5, R29 ;  /* 0x000000001d0572ca */ /* 0x000fda00000e0000 */
[----:B------:R-:W2:Y:S01]  /*0380*/  LDG.E R0, desc[UR4][R16.64+-0x1c] ;  /* 0xffffe40410007981 */ /* 0x000ea2000c1e1900 */
[----:B------:R-:W-:Y:S01]  /*0390*/  MOV R23, 0x0 ;  /* 0x0000000000177802 */ /* 0x000fe20000000f00 */
[----:B------:R-:W0:Y:S01]  /*03a0*/  LDCU.64 UR4, c[0x4][0x10] ;  /* 0x01000200ff0477ac */ /* 0x000e220008000a00 */
[----:B------:R-:W-:Y:S02]  /*03b0*/  IMAD.MOV.U32 R6, RZ, RZ, R18 ;  /* 0x000000ffff067224 */ /* 0x000fe400078e0012 */
[----:B------:R1:W3:Y:S01]  /*03c0*/  LDC.64 R8, c[0x4][R23] ;  /* 0x0100000017087b82 */ /* 0x0002e20000000a00 */
[----:B------:R-:W-:Y:S02]  /*03d0*/  IMAD.MOV.U32 R7, RZ, RZ, R2 ;  /* 0x000000ffff077224 */ /* 0x000fe400078e0002 */
[----:B0-----:R-:W-:Y:S02]  /*03e0*/  IMAD.U32 R4, RZ, RZ, UR4 ;  /* 0x00000004ff047e24 */ /* 0x001fe4000f8e00ff */
[----:B------:R-:W-:Y:S01]  /*03f0*/  IMAD.U32 R5, RZ, RZ, UR5 ;  /* 0x00000005ff057e24 */ /* 0x000fe2000f8e00ff */
[----:B--2---:R-:W0:Y:S02]  /*0400*/  F2F.F64.F32 R10, R0 ;  /* 0x00000000000a7310 */ /* 0x004e240000201800 */
[----:B0--3--:R1:W-:Y:S04]  /*0410*/  STL.64 [R1], R10 ;  /* 0x0000000a01007387 */ /* 0x0093e80000100a00 */
[----:B------:R-:W-:-:S07]  /*0420*/  LEPC R20, `(.L_x_53) ;  /* 0x000000001014794e */ /* 0x000fce0000000000 */
[----:B-1----:R-:W-:Y:S05]  /*0430*/  CALL.ABS.NOINC R8 ;  /* 0x0000000008007343 */ /* 0x002fea0003c00000 */
.L_x_53:
[----:B------:R-:W-:Y:S02]  /*0440*/  R2UR UR4, R28 ;  /* 0x000000001c0472ca */ /* 0x000fe400000e0000 */
[----:B------:R-:W-:-:S13]  /*0450*/  R2UR UR5, R29 ;  /* 0x000000001d0572ca */ /* 0x000fda00000e0000 */
[----:B------:R-:W2:Y:S01]  /*0460*/  LDG.E R0, desc[UR4][R16.64+-0x18] ;  /* 0xffffe80410007981 */ /* 0x000ea2000c1e1900 */
[----:B------:R0:W1:Y:S01]  /*0470*/  LDC.64 R8, c[0x4][R23] ;  /* 0x0100000017087b82 */ /* 0x0000620000000a00 */
[----:B------:R-:W3:Y:S01]  /*0480*/  LDCU.64 UR4, c[0x4][0x10] ;  /* 0x01000200ff0477ac */ /* 0x000ee20008000a00 */
[----:B------:R-:W-:Y:S02]  /*0490*/  IMAD.MOV.U32 R6, RZ, RZ, R18 ;  /* 0x000000ffff067224 */ /* 0x000fe400078e0012 */
[----:B------:R-:W-:Y:S02]  /*04a0*/  IMAD.MOV.U32 R7, RZ, RZ, R2 ;  /* 0x000000ffff077224 */ /* 0x000fe400078e0002 */
[----:B---3--:R-:W-:Y:S02]  /*04b0*/  IMAD.U32 R4, RZ, RZ, UR4 ;  /* 0x00000004ff047e24 */ /* 0x008fe4000f8e00ff */
[----:B------:R-:W-:Y:S01]  /*04c0*/  IMAD.U32 R5, RZ, RZ, UR5 ;  /* 0x00000005ff057e24 */ /* 0x000fe2000f8e00ff */
[----:B--2---:R-:W2:Y:S02]  /*04d0*/  F2F.F64.F32 R10, R0 ;  /* 0x00000000000a7310 */ /* 0x004ea40000201800 */
[----:B-12---:R0:W-:Y:S04]  /*04e0*/  STL.64 [R1], R10 ;  /* 0x0000000a01007387 */ /* 0x0061e80000100a00 */
[----:B------:R-:W-:-:S07]  /*04f0*/  LEPC R20, `(.L_x_54) ;  /* 0x000000001014794e */ /* 0x000fce0000000000 */
[----:B0-----:R-:W-:Y:S05]  /*0500*/  CALL.ABS.NOINC R8 ;  /* 0x0000000008007343 */ /* 0x001fea0003c00000 */
.L_x_54:
        /* <DEDUP_REMOVED lines=13> */
.L_x_55:
        /* <DEDUP_REMOVED lines=13> */
.L_x_56:
[----:B------:R-:W-:Y:S02]  /*06b0*/  R2UR UR4, R28 ;  /* 0x000000001c0472ca */ /* 0x000fe400000e0000 */
[----:B------:R-:W-:-:S13]  /*06c0*/  R2UR UR5, R29 ;  /* 0x000000001d0572ca */ /* 0x000fda00000e0000 */
[----:B------:R-:W2:Y:S01]  /*06d0*/  LDG.E R0, desc[UR4][R16.64+-0xc] ;  /* 0xfffff40410007981 */ /* 0x000ea2000c1e1900 */
[----:B------:R0:W1:Y:S01]  /*06e0*/  LDC.64 R8, c[0x4][R23] ;  /* 0x0100000017087b82 */ /* 0x0000620000000a00 */
[----:B------:R-:W3:Y:S01]  /*06f0*/  LDCU.64 UR4, c[0x4][0x10] ;  /* 0x01000200ff0477ac */ /* 0x000ee20008000a00 */
[----:B------:R-:W-:Y:S01]  /*0700*/  IMAD.MOV.U32 R6, RZ, RZ, R18 ;  /* 0x000000ffff067224 */ /* 0x000fe200078e0012 */
[----:B------:R-:W-:Y:S01]  /*0710*/  MOV R7, R2 ;  /* 0x0000000200077202 */ /* 0x000fe20000000f00 */
[----:B---3--:R-:W-:Y:S02]  /*0720*/  IMAD.U32 R4, RZ, RZ, UR4 ;  /* 0x00000004ff047e24 */ /* 0x008fe4000f8e00ff */
[----:B------:R-:W-:Y:S01]  /*0730*/  IMAD.U32 R5, RZ, RZ, UR5 ;  /* 0x00000005ff057e24 */ /* 0x000fe2000f8e00ff */
[----:B--2---:R-:W2:Y:S02]  /*0740*/  F2F.F64.F32 R10, R0 ;  /* 0x00000000000a7310 */ /* 0x004ea40000201800 */
[----:B-12---:R0:W-:Y:S04]  /*0750*/  STL.64 [R1], R10 ;  /* 0x0000000a01007387 */ /* 0x0061e80000100a00 */
[----:B------:R-:W-:-:S07]  /*0760*/  LEPC R20, `(.L_x_57) ;  /* 0x000000001014794e */ /* 0x000fce0000000000 */
[----:B0-----:R-:W-:Y:S05]  /*0770*/  CALL.ABS.NOINC R8 ;  /* 0x0000000008007343 */ /* 0x001fea0003c00000 */
.L_x_57:
        /* <DEDUP_REMOVED lines=13> */
.L_x_58:
        /* <DEDUP_REMOVED lines=13> */
.L_x_59:
        /* <DEDUP_REMOVED lines=13> */
.L_x_60:
        /* <DEDUP_REMOVED lines=13> */
.L_x_61:
        /* <DEDUP_REMOVED lines=13> */
.L_x_62:
        /* <DEDUP_REMOVED lines=13> */
.L_x_63:
[----:B------:R-:W-:Y:S02]  /*0c60*/  R2UR UR4, R28 ;  /* 0x000000001c0472ca */ /* 0x000fe400000e0000 */
[----:B------:R-:W-:-:S13]  /*0c70*/  R2UR UR5, R29 ;  /* 0x000000001d0572ca */ /* 0x000fda00000e0000 */
[----:B------:R-:W2:Y:S01]  /*0c80*/  LDG.E R0, desc[UR4][R16.64+0x10] ;  /* 0x0000100410007981 */ /* 0x000ea2000c1e1900 */
[----:B------:R0:W1:Y:S01]  /*0c90*/  LDC.64 R8, c[0x4][R23] ;  /* 0x0100000017087b82 */ /* 0x0000620000000a00 */
[----:B------:R-:W3:Y:S01]  /*0ca0*/  LDCU.64 UR4, c[0x4][0x10] ;  /* 0x01000200ff0477ac */ /* 0x000ee20008000a00 */
[----:B------:R-:W-:Y:S02]  /*0cb0*/  IMAD.MOV.U32 R6, RZ, RZ, R18 ;  /* 0x000000ffff067224 */ /* 0x000fe400078e0012 */
[----:B------:R-:W-:Y:S02]  /*0cc0*/  IMAD.MOV.U32 R7, RZ, RZ, R2 ;  /* 0x000000ffff077224 */ /* 0x000fe400078e0002 */
[----:B---3--:R-:W-:Y:S01]  /*0cd0*/  IMAD.U32 R4, RZ, RZ, UR4 ;  /* 0x00000004ff047e24 */ /* 0x008fe2000f8e00ff */
[----:B------:R-:W-:Y:S01]  /*0ce0*/  MOV R5, UR5 ;  /* 0x0000000500057c02 */ /* 0x000fe20008000f00 */
[----:B--2---:R-:W2:Y:S02]  /*0cf0*/  F2F.F64.F32 R10, R0 ;  /* 0x00000000000a7310 */ /* 0x004ea40000201800 */
[----:B-12---:R0:W-:Y:S04]  /*0d00*/  STL.64 [R1], R10 ;  /* 0x0000000a01007387 */ /* 0x0061e80000100a00 */
[----:B------:R-:W-:-:S07]  /*0d10*/  LEPC R20, `(.L_x_64) ;  /* 0x000000001014794e */ /* 0x000fce0000000000 */
[----:B0-----:R-:W-:Y:S05]  /*0d20*/  CALL.ABS.NOINC R8 ;  /* 0x0000000008007343 */ /* 0x001fea0003c00000 */
.L_x_64:
        /* <DEDUP_REMOVED lines=13> */
.L_x_65:
        /* <DEDUP_REMOVED lines=13> */
.L_x_66:
        /* <DEDUP_REMOVED lines=13> */
.L_x_67:
[----:B------:R-:W-:Y:S02]  /*0fa0*/  ISETP.NE.AND P6, PT, R26, RZ, PT ;  /* 0x000000ff1a00720c */ /* 0x000fe40003fc5270 */
[----:B------:R-:W-:-:S05]  /*0fb0*/  IADD3 R16, P0, PT, R16, 0x40, RZ ;  /* 0x0000004010107810 */ /* 0x000fca0007f1e0ff */
[----:B------:R-:W-:-:S06]  /*0fc0*/  IMAD.X R17, RZ, RZ, R17, P0 ;  /* 0x000000ffff117224 */ /* 0x000fcc00000e0611 */
[----:B------:R-:W-:Y:S05]  /*0fd0*/  @P6 BRA `(.L_x_68) ;  /* 0xfffffff000946947 */ /* 0x000fea000383ffff */
[----:B------:R-:W-:Y:S05]  /*0fe0*/  BSYNC.RECONVERGENT B6 ;  /* 0x0000000000067941 */ /* 0x000fea0003800200 */
.L_x_51:
[----:B------:R-:W1:Y:S01]  /*0ff0*/  LDCU UR4, c[0x0][0x388] ;  /* 0x00007100ff0477ac */ /* 0x000e620008000800 */
[----:B------:R-:W-:Y:S01]  /*1000*/  BSSY.RECONVERGENT B6, `(.L_x_50) ;  /* 0x00000d9000067945 */ /* 0x000fe20003800200 */
[----:B-1----:R-:W-:-:S04]  /*1010*/  ULOP3.LUT UR4, UR4, 0xf, URZ, 0xc0, !UPT ;  /* 0x0000000f04047892 */ /* 0x002fc8000f8ec0ff */
[----:B------:R-:W-:-:S04]  /*1020*/  UISETP.NE.U32.AND UP0, UPT, UR4, URZ, UPT ;  /* 0x000000ff0400728c */ /* 0x000fc8000bf05070 */
[----:B------:R-:W-:-:S09]  /*1030*/  UISETP.NE.AND.EX UP0, UPT, URZ, URZ, UPT, UP0 ;  /* 0x000000ffff00728c */ /* 0x000fd2000bf05300 */
[----:B------:R-:W-:Y:S05]  /*1040*/  BRA.U !UP0, `(.L_x_69) ;  /* 0x0000000d08507547 */ /* 0x000fea000b800000 */
[----:B------:R-:W1:Y:S01]  /*1050*/  LDC R22, c[0x0][0x388] ;  /* 0x0000e200ff167b82 */ /* 0x000e620000000800 */
[----:B------:R-:W-:-:S04]  /*1060*/  UISETP.GE.U32.AND UP0, UPT, UR4, 0x8, UPT ;  /* 0x000000080400788c */ /* 0x000fc8000bf06070 */
[----:B------:R-:W-:Y:S01]  /*1070*/  UISETP.GE.U32.AND.EX UP0, UPT, URZ, URZ, UPT, UP0 ;  /* 0x000000ffff00728c */ /* 0x000fe2000bf06100 */
[----:B-1----:R-:W-:-:S08]  /*1080*/  LOP3.LUT R22, R22, 0x7, RZ, 0xc0, !PT ;  /* 0x0000000716167812 */ /* 0x002fd000078ec0ff */
[----:B------:R-:W-:Y:S05]  /*1090*/  BRA.U !UP0, `(.L_x_70) ;  /* 0x0000000508b87547 */ /* 0x000fea000b800000 */
[----:B------:R-:W1:Y:S01]  /*10a0*/  LDCU.64 UR4, c[0x0][0x380] ;  /* 0x00007000ff0477ac */ /* 0x000e620008000a00 */
[----:B0-----:R-:W-:Y:S02]  /*10b0*/  R2UR UR6, R28 ;  /* 0x000000001c0672ca */ /* 0x001fe400000e0000 */
[----:B------:R-:W-:Y:S02]  /*10c0*/  R2UR UR7, R29 ;  /* 0x000000001d0772ca */ /* 0x000fe400000e0000 */
[----:B-1----:R-:W-:-:S04]  /*10d0*/  LEA R16, P0, R24, UR4, 0x2 ;  /* 0x0000000418107c11 */ /* 0x002fc8000f8010ff */
[----:B------:R-:W-:Y:S01]  /*10e0*/  LEA.HI.X R17, R24, UR5, R25, 0x2, P0 ;  /* 0x0000000518117c11 */ /* 0x000fe200080f1419 */
[----:B------:R-:W0:Y:S06]  /*10f0*/  LDCU.64 UR4, c[0x4][0x10] ;  /* 0x01000200ff0477ac */ /* 0x000e2c0008000a00 */
[----:B------:R-:W2:Y:S01]  /*1100*/  LDG.E R0, desc[UR6][R16.64] ;  /* 0x0000000610007981 */ /* 0x000ea2000c1e1900 */
[----:B------:R-:W-:Y:S01]  /*1110*/  MOV R19, 0x0 ;  /* 0x0000000000137802 */ /* 0x000fe20000000f00 */
[----:B------:R-:W-:Y:S02]  /*1120*/  IMAD.MOV.U32 R6, RZ, RZ, R18 ;  /* 0x000000ffff067224 */ /* 0x000fe400078e0012 */
[----:B------:R-:W-:Y:S01]  /*1130*/  IMAD.MOV.U32 R7, RZ, RZ, R2 ;  /* 0x000000ffff077224 */ /* 0x000fe200078e0002 */
[----:B------:R1:W3:Y:S01]  /*1140*/  LDC.64 R8, c[0x4][R19] ;  /* 0x0100000013087b82 */ /* 0x0002e20000000a00 */
[----:B0-----:R-:W-:-:S02]  /*1150*/  IMAD.U32 R4, RZ, RZ, UR4 ;  /* 0x00000004ff047e24 */ /* 0x001fc4000f8e00ff */
[----:B------:R-:W-:Y:S01]  /*1160*/  IMAD.U32 R5, RZ, RZ, UR5 ;  /* 0x00000005ff057e24 */ /* 0x000fe2000f8e00ff */
[----:B--2---:R-:W0:Y:S02]  /*1170*/  F2F.F64.F32 R10, R0 ;  /* 0x00000000000a7310 */ /* 0x004e240000201800 */
[----:B0--3--:R1:W-:Y:S04]  /*1180*/  STL.64 [R1], R10 ;  /* 0x0000000a01007387 */ /* 0x0093e80000100a00 */
[----:B------:R-:W-:-:S07]  /*1190*/  LEPC R20, `(.L_x_71) ;  /* 0x000000001014794e */ /* 0x000fce0000000000 */
[----:B-1----:R-:W-:Y:S05]  /*11a0*/  CALL.ABS.NOINC R8 ;  /* 0x0000000008007343 */ /* 0x002fea0003c00000 */
.L_x_71:
        /* <DEDUP_REMOVED lines=13> */
.L_x_72:
[----:B------:R-:W-:Y:S02]  /*1280*/  R2UR UR4, R28 ;  /* 0x000000001c0472ca */ /* 0x000fe400000e0000 */
[----:B------:R-:W-:-:S13]  /*1290*/  R2UR UR5, R29 ;  /* 0x000000001d0572ca */ /* 0x000fda00000e0000 */
[----:B------:R-:W2:Y:S01]  /*12a0*/  LDG.E R0, desc[UR4][R16.64+0x8] ;  /* 0x0000080410007981 */ /* 0x000ea2000c1e1900 */
[----:B------:R0:W1:Y:S01]  /*12b0*/  LDC.64 R8, c[0x4][R19] ;  /* 0x0100000013087b82 */ /* 0x0000620000000a00 */
[----:B------:R-:W3:Y:S01]  /*12c0*/  LDCU.64 UR4, c[0x4][0x10] ;  /* 0x01000200ff0477ac */ /* 0x000ee20008000a00 */
[----:B------:R-:W-:Y:S01]  /*12d0*/  MOV R6, R18 ;  /* 0x0000001200067202 */ /* 0x000fe20000000f00 */
[----:B------:R-:W-:Y:S02]  /*12e0*/  IMAD.MOV.U32 R7, RZ, RZ, R2 ;  /* 0x000000ffff077224 */ /* 0x000fe400078e0002 */
[----:B---3--:R-:W-:Y:S02]  /*12f0*/  IMAD.U32 R4, RZ, RZ, UR4 ;  /* 0x00000004ff047e24 */ /* 0x008fe4000f8e00ff */
[----:B------:R-:W-:Y:S01]  /*1300*/  IMAD.U32 R5, RZ, RZ, UR5 ;  /* 0x00000005ff057e24 */ /* 0x000fe2000f8e00ff */
[----:B--2---:R-:W2:Y:S02]  /*1310*/  F2F.F64.F32 R10, R0 ;  /* 0x00000000000a7310 */ /* 0x004ea40000201800 */
[----:B-12---:R0:W-:Y:S04]  /*1320*/  STL.64 [R1], R10 ;  /* 0x0000000a01007387 */ /* 0x0061e80000100a00 */
[----:B------:R-:W-:-:S07]  /*1330*/  LEPC R20, `(.L_x_73) ;  /* 0x000000001014794e */ /* 0x000fce0000000000 */
[----:B0-----:R-:W-:Y:S05]  /*1340*/  CALL.ABS.NOINC R8 ;  /* 0x0000000008007343 */ /* 0x001fea0003c00000 */
.L_x_73:
        /* <DEDUP_REMOVED lines=13> */
.L_x_74:
        /* <DEDUP_REMOVED lines=13> */
.L_x_75:
        /* <DEDUP_REMOVED lines=13> */
.L_x_76:
        /* <DEDUP_REMOVED lines=13> */
.L_x_77:
        /* <DEDUP_REMOVED lines=13> */
.L_x_78:
[----:B------:R-:W-:-:S05]  /*1760*/  IADD3 R24, P0, PT, R24, 0x8, RZ ;  /* 0x0000000818187810 */ /* 0x000fca0007f1e0ff */
[----:B------:R-:W-:-:S08]  /*1770*/  IMAD.X R25, RZ, RZ, R25, P0 ;  /* 0x000000ffff197224 */ /* 0x000fd000000e0619 */
.L_x_70:
[----:B------:R-:W-:-:S04]  /*1780*/  ISETP.NE.U32.AND P0, PT, R22, RZ, PT ;  /* 0x000000ff1600720c */ /* 0x000fc80003f05070 */
[----:B------:R-:W-:-:S13]  /*1790*/  ISETP.NE.AND.EX P0, PT, RZ, RZ, PT, P0 ;  /* 0x000000ffff00720c */ /* 0x000fda0003f05300 */
[----:B------:R-:W-:Y:S05]  /*17a0*/  @!P0 BRA `(.L_x_69) ;  /* 0x0000000400788947 */ /* 0x000fea0003800000 */
[----:B------:R-:W1:Y:S01]  /*17b0*/  LDCU UR4, c[0x0][0x388] ;  /* 0x00007100ff0477ac */ /* 0x000e620008000800 */
[----:B------:R-:W-:Y:S01]  /*17c0*/  ISETP.GE.U32.AND P0, PT, R22, 0x4, PT ;  /* 0x000000041600780c */ /* 0x000fe20003f06070 */
[----:B------:R-:W-:-:S03]  /*17d0*/  IMAD.MOV.U32 R23, RZ, RZ, RZ ;  /* 0x000000ffff177224 */ /* 0x000fc600078e00ff */
[----:B------:R-:W-:Y:S01]  /*17e0*/  ISETP.GE.U32.AND.EX P0, PT, RZ, RZ, PT, P0 ;  /* 0x000000ffff00720c */ /* 0x000fe20003f06100 */
[----:B-1----:R-:W-:-:S06]  /*17f0*/  ULOP3.LUT UR4, UR4, 0x3, URZ, 0xc0, !UPT ;  /* 0x0000000304047892 */ /* 0x002fcc000f8ec0ff */
[----:B------:R-:W-:-:S06]  /*1800*/  IMAD.U32 R22, RZ, RZ, UR4 ;  /* 0x00000004ff167e24 */ /* 0x000fcc000f8e00ff */
[----:B------:R-:W-:Y:S05]  /*1810*/  @!P0 BRA `(.L_x_79) ;  /* 0x0000000000e88947 */ /* 0x000fea0003800000 */
        /* <DEDUP_REMOVED lines=11> */
[----:B0-----:R-:W-:Y:S01]  /*18d0*/  MOV R4, UR4 ;  /* 0x0000000400047c02 */ /* 0x001fe20008000f00 */
[----:B------:R-:W-:Y:S01]  /*18e0*/  IMAD.U32 R5, RZ, RZ, UR5 ;  /* 0x00000005ff057e24 */ /* 0x000fe2000f8e00ff */
[----:B--2---:R-:W0:Y:S02]  /*18f0*/  F2F.F64.F32 R10, R0 ;  /* 0x00000000000a7310 */ /* 0x004e240000201800 */
[----:B0--3--:R1:W-:Y:S04]  /*1900*/  STL.64 [R1], R10 ;  /* 0x0000000a01007387 */ /* 0x0093e80000100a00 */
[----:B------:R-:W-:-:S07]  /*1910*/  LEPC R20, `(.L_x_80) ;  /* 0x000000001014794e */ /* 0x000fce0000000000 */
[----:B-1----:R-:W-:Y:S05]  /*1920*/  CALL.ABS.NOINC R8 ;  /* 0x0000000008007343 */ /* 0x002fea0003c00000 */
.L_x_80:
        /* <DEDUP_REMOVED lines=13> */
.L_x_81:
        /* <DEDUP_REMOVED lines=13> */
.L_x_82:
        /* <DEDUP_REMOVED lines=13> */
.L_x_83:
[----:B------:R-:W-:-:S05]  /*1ba0*/  IADD3 R24, P0, PT, R24, 0x4, RZ ;  /* 0x0000000418187810 */ /* 0x000fca0007f1e0ff */
[----:B------:R-:W-:-:S08]  /*1bb0*/  IMAD.X R25, RZ, RZ, R25, P0 ;  /* 0x000000ffff197224 */ /* 0x000fd000000e0619 */
.L_x_79:
[----:B------:R-:W-:-:S04]  /*1bc0*/  ISETP.NE.U32.AND P0, PT, R22, RZ, PT ;  /* 0x000000ff1600720c */ /* 0x000fc80003f05070 */
[----:B------:R-:W-:-:S13]  /*1bd0*/  ISETP.NE.AND.EX P0, PT, R23, RZ, PT, P0 ;  /* 0x000000ff1700720c */ /* 0x000fda0003f05300 */
[----:B------:R-:W-:Y:S05]  /*1be0*/  @!P0 BRA `(.L_x_69) ;  /* 0x0000000000688947 */ /* 0x000fea0003800000 */
[----:B------:R-:W1:Y:S02]  /*1bf0*/  LDCU.64 UR4, c[0x0][0x380] ;  /* 0x00007000ff0477ac */ /* 0x000e640008000a00 */
[----:B-1----:R-:W-:-:S04]  /*1c00*/  LEA R16, P0, R24, UR4, 0x2 ;  /* 0x0000000418107c11 */ /* 0x002fc8000f8010ff */
[----:B------:R-:W-:-:S09]  /*1c10*/  LEA.HI.X R17, R24, UR5, R25, 0x2, P0 ;  /* 0x0000000518117c11 */ /* 0x000fd200080f1419 */
.L_x_85:
        /* <DEDUP_REMOVED lines=19> */
.L_x_84:
[----:B------:R-:W-:Y:S02]  /*1d50*/  ISETP.NE.AND P6, PT, R19, RZ, PT ;  /* 0x000000ff1300720c */ /* 0x000fe40003fc5270 */
[----:B------:R-:W-:-:S05]  /*1d60*/  IADD3 R16, P0, PT, R16, 0x4, RZ ;  /* 0x0000000410107810 */ /* 0x000fca0007f1e0ff */
[----:B------:R-:W-:-:S06]  /*1d70*/  IMAD.X R17, RZ, RZ, R17, P0 ;  /* 0x000000ffff117224 */ /* 0x000fcc00000e0611 */
[----:B------:R-:W-:Y:S05]  /*1d80*/  @P6 BRA `(.L_x_85) ;  /* 0xfffffffc00a46947 */ /* 0x000fea000383ffff */
.L_x_69:
[----:B------:R-:W-:Y:S05]  /*1d90*/  BSYNC.RECONVERGENT B6 ;  /* 0x0000000000067941 */ /* 0x000fea0003800200 */
.L_x_50:
        /* <DEDUP_REMOVED lines=8> */
.L_x_86:
[----:B------:R-:W-:Y:S05]  /*1e20*/  EXIT ;  /* 0x000000000000794d */ /* 0x000fea0003800000 */
.L_x_87:
        /* <DEDUP_REMOVED lines=13> */
.L_x_96:


//--------------------- .text._Z9apply_opsPPhPf   --------------------------
	.section	.text._Z9apply_opsPPhPf,"ax",@progbits
	.align	128
        .global         _Z9apply_opsPPhPf
        .type           _Z9apply_opsPPhPf,@function
        .size           _Z9apply_opsPPhPf,(.L_x_97 - _Z9apply_opsPPhPf)
        .other          _Z9apply_opsPPhPf,@"STO_CUDA_ENTRY STV_DEFAULT"
_Z9apply_opsPPhPf:
.text._Z9apply_opsPPhPf:
[----:B------:R-:W-:Y:S01]  /*0000*/  LDC R1, c[0x0][0x37c] ;  /* 0x0000df00ff017b82 */ /* 0x000fe20000000800 */
[----:B------:R-:W0:Y:S07]  /*0010*/  S2R R7, SR_TID.X ;  /* 0x0000000000077919 */ /* 0x000e2e0000002100 */
[----:B------:R-:W0:Y:S01]  /*0020*/  LDC.64 R2, c[0x0][0x380] ;  /* 0x0000e000ff027b82 */ /* 0x000e220000000a00 */
[----:B------:R-:W1:Y:S01]  /*0030*/  LDCU.64 UR4, c[0x0][0x358] ;  /* 0x00006b00ff0477ac */ /* 0x000e620008000a00 */
[----:B------:R-:W2:Y:S06]  /*0040*/  LDCU.128 UR16, c[0x3][0x30] ;  /* 0x00c00600ff1077ac */ /* 0x000eac0008000c00 */
[----:B------:R-:W3:Y:S01]  /*0050*/  LDC.64 R4, c[0x0][0x388] ;  /* 0x0000e200ff047b82 */ /* 0x000ee20000000a00 */
[----:B------:R-:W4:Y:S01]  /*0060*/  LDCU.128 UR8, c[0x3][0x50] ;  /* 0x00c00a00ff0877ac */ /* 0x000f220008000c00 */
[----:B------:R-:W5:Y:S06]  /*0070*/  LDCU.128 UR12, c[0x3][0x40] ;  /* 0x00c00800ff0c77ac */ /* 0x000f6c0008000c00 */
[----:B------:R-:W2:Y:S01]  /*0080*/  LDC R13, c[0x3][0x14] ;  /* 0x00c00500ff0d7b82 */ /* 0x000ea20000000800 */
[----:B------:R-:W5:Y:S01]  /*0090*/  LDCU UR6, c[0x3][0x60] ;  /* 0x00c00c00ff0677ac */ /* 0x000f620008000800 */
[----:B0-----:R-:W-:-:S05]  /*00a0*/  IMAD.WIDE.U32 R2, R7, 0x8, R2 ;  /* 0x0000000807027825 */ /* 0x001fca00078e0002 */
[----:B-1----:R-:W4:Y:S01]  /*00b0*/  LDG.E.64 R10, desc[UR4][R2.64] ;  /* 0x00000004020a7981 */ /* 0x002f22000c1e1b00 */
[----:B---3--:R-:W-:Y:S02]  /*00c0*/  IMAD.WIDE.U32 R4, R7, 0x4, R4 ;  /* 0x0000000407047825 */ /* 0x008fe400078e0004 */
[----:B------:R-:W0:Y:S03]  /*00d0*/  LDC.64 R6, c[0x3][0x28] ;  /* 0x00c00a00ff067b82 */ /* 0x000e260000000a00 */
[----:B------:R-:W3:Y:S04]  /*00e0*/  LDG.E R16, desc[UR4][R4.64] ;  /* 0x0000000404107981 */ /* 0x000ee8000c1e1900 */
[----:B----4-:R-:W4:Y:S04]  /*00f0*/  LDG.E.U8 R0, desc[UR4][R10.64+0x1] ;  /* 0x000001040a007981 */ /* 0x010f28000c1e1100 */
[----:B------:R-:W5:Y:S04]  /*0100*/  LDG.E.U8 R8, desc[UR4][R10.64+0x2] ;  /* 0x000002040a087981 */ /* 0x000f68000c1e1100 */
[----:B------:R-:W3:Y:S04]  /*0110*/  LDG.E.U8 R9, desc[UR4][R10.64+0x3] ;  /* 0x000003040a097981 */ /* 0x000ee8000c1e1100 */
[----:B------:R-:W3:Y:S04]  /*0120*/  LDG.E.U8 R12, desc[UR4][R10.64+0x4] ;  /* 0x000004040a0c7981 */ /* 0x000ee8000c1e1100 */
[----:B------:R0:W3:Y:S01]  /*0130*/  LDG.E.U8 R14, desc[UR4][R10.64] ;  /* 0x000000040a0e7981 */ /* 0x0000e2000c1e1100 */
[----:B----4-:R-:W-:-:S02]  /*0140*/  I2FP.F32.U32 R0, R0 ;  /* 0x0000000000007245 */ /* 0x010fc40000201000 */
[----:B-----5:R-:W-:-:S03]  /*0150*/  I2FP.F32.U32 R8, R8 ;  /* 0x0000000800087245 */ /* 0x020fc60000201000 */
[----:B--2---:R-:W-:Y:S01]  /*0160*/  FFMA R13, R0, R13, +QNAN ;  /* 0x7fc00000000d7423 */ /* 0x004fe2000000000d */
[----:B---3--:R-:W-:-:S03]  /*0170*/  I2FP.F32.U32 R9, R9 ;  /* 0x0000000900097245 */ /* 0x008fc60000201000 */
[----:B0-----:R-:W-:Y:S01]  /*0180*/  FFMA R10, R8, R6, R13 ;  /* 0x00000006080a7223 */ /* 0x001fe2000000000d */
[----:B------:R-:W-:-:S03]  /*0190*/  I2FP.F32.U32 R6, R12 ;  /* 0x0000000c00067245 */ /* 0x000fc60000201000 */
[----:B------:R-:W-:Y:S01]  /*01a0*/  FFMA R11, R9, UR19, R10 ;  /* 0x00000013090b7c23 */ /* 0x000fe2000800000a */
[----:B------:R-:W-:-:S03]  /*01b0*/  I2FP.F32.U32 R14, R14 ;  /* 0x0000000e000e7245 */ /* 0x000fc60000201000 */
[----:B------:R-:W-:-:S04]  /*01c0*/  FFMA R11, R6, UR8, R11 ;  /* 0x00000008060b7c23 */ /* 0x000fc8000800000b */
[----:B------:R-:W-:Y:S02]  /*01d0*/  FFMA R14, R11, R14, R16 ;  /* 0x0000000e0b0e7223 */ /* 0x000fe40000000010 */
[----:B------:R-:W0:Y:S03]  /*01e0*/  LDC.64 R10, c[0x3][0x18] ;  /* 0x00c00600ff0a7b82 */ /* 0x000e260000000a00 */
[----:B------:R1:W-:Y:S04]  /*01f0*/  STG.E desc[UR4][R4.64], R14 ;  /* 0x0000000e04007986 */ /* 0x0003e8000c101904 */
[----:B------:R-:W2:Y:S04]  /*0200*/  LDG.E.64 R12, desc[UR4][R2.64] ;  /* 0x00000004020c7981 */ /* 0x000ea8000c1e1b00 */
[----:B--2---:R-:W2:Y:S01]  /*0210*/  LDG.E.U8 R12, desc[UR4][R12.64+0x1] ;  /* 0x000001040c0c7981 */ /* 0x004ea2000c1e1100 */
[----:B0-----:R-:W-:-:S04]  /*0220*/  FFMA R15, R0, R10, +QNAN ;  /* 0x7fc00000000f7423 */ /* 0x001fc8000000000a */
[----:B------:R-:W-:-:S04]  /*0230*/  FFMA R10, R8, R7, R15 ;  /* 0x00000007080a7223 */ /* 0x000fc8000000000f */
[----:B------:R-:W-:-:S04]  /*0240*/  FFMA R7, R9, UR12, R10 ;  /* 0x0000000c09077c23 */ /* 0x000fc8000800000a */
[----:B------:R-:W-:Y:S01]  /*0250*/  FFMA R7, R6, UR9, R7 ;  /* 0x0000000906077c23 */ /* 0x000fe20008000007 */
[----:B--2---:R-:W-:-:S05]  /*0260*/  I2FP.F32.U32 R10, R12 ;  /* 0x0000000c000a7245 */ /* 0x004fca0000201000 */
[----:B------:R-:W-:-:S05]  /*0270*/  FFMA R16, R7, R10, R14 ;  /* 0x0000000a07107223 */ /* 0x000fca000000000e */
[----:B------:R-:W-:Y:S04]  /*0280*/  STG.E desc[UR4][R4.64], R16 ;  /* 0x0000001004007986 */ /* 0x000fe8000c101904 */
[----:B-1----:R-:W2:Y:S01]  /*0290*/  LDG.E.64 R14, desc[UR4][R2.64] ;  /* 0x00000004020e7981 */ /* 0x002ea2000c1e1b00 */
[----:B------:R-:W-:-:S04]  /*02a0*/  FFMA R11, R0, R11, +QNAN ;  /* 0x7fc00000000b7423 */ /* 0x000fc8000000000b */
[----:B------:R-:W-:Y:S01]  /*02b0*/  FFMA R10, R8, UR16, R11 ;  /* 0x00000010080a7c23 */ /* 0x000fe2000800000b */
[----:B--2---:R-:W2:Y:S03]  /*02c0*/  LDG.E.U8 R14, desc[UR4][R14.64+0x2] ;  /* 0x000002040e0e7981 */ /* 0x004ea6000c1e1100 */
[----:B------:R-:W-:-:S04]  /*02d0*/  FFMA R7, R9, UR13, R10 ;  /* 0x0000000d09077c23 */ /* 0x000fc8000800000a */
[----:B------:R-:W-:Y:S01]  /*02e0*/  FFMA R7, R6, UR10, R7 ;  /* 0x0000000a06077c23 */ /* 0x000fe20008000007 */
[----:B--2---:R-:W-:-:S05]  /*02f0*/  I2FP.F32.U32 R10, R14 ;  /* 0x0000000e000a7245 */ /* 0x004fca0000201000 */
[----:B------:R-:W-:Y:S02]  /*0300*/  FFMA R18, R7, R10, R16 ;  /* 0x0000000a07127223 */ /* 0x000fe40000000010 */
[----:B------:R-:W0:Y:S03]  /*0310*/  LDC.64 R10, c[0x3][0x20] ;  /* 0x00c00800ff0a7b82 */ /* 0x000e260000000a00 */
[----:B------:R-:W-:Y:S04]  /*0320*/  STG.E desc[UR4][R4.64], R18 ;  /* 0x0000001204007986 */ /* 0x000fe8000c101904 */
[----:B------:R-:W2:Y:S04]  /*0330*/  LDG.E.64 R12, desc[UR4][R2.64] ;  /* 0x00000004020c7981 */ /* 0x000ea8000c1e1b00 */
[----:B--2---:R-:W2:Y:S01]  /*0340*/  LDG.E.U8 R12, desc[UR4][R12.64+0x3] ;  /* 0x000003040c0c7981 */ /* 0x004ea2000c1e1100 */
[----:B0-----:R-:W-:-:S04]  /*0350*/  FFMA R7, R0, R10, +QNAN ;  /* 0x7fc0000000077423 */ /* 0x001fc8000000000a */
[----:B------:R-:W-:-:S04]  /*0360*/  FFMA R10, R8, UR17, R7 ;  /* 0x00000011080a7c23 */ /* 0x000fc80008000007 */
[----:B------:R-:W-:-:S04]  /*0370*/  FFMA R7, R9, UR14, R10 ;  /* 0x0000000e09077c23 */ /* 0x000fc8000800000a */
[----:B------:R-:W-:Y:S01]  /*0380*/  FFMA R7, R6, UR11, R7 ;  /* 0x0000000b06077c23 */ /* 0x000fe20008000007 */
[----:B--2---:R-:W-:-:S05]  /*0390*/  I2FP.F32.U32 R10, R12 ;  /* 0x0000000c000a7245 */ /* 0x004fca0000201000 */
[----:B------:R-:W-:-:S05]  /*03a0*/  FFMA R10, R7, R10, R18 ;  /* 0x0000000a070a7223 */ /* 0x000fca0000000012 */
[----:B------:R-:W-:Y:S04]  /*03b0*/  STG.E desc[UR4][R4.64], R10 ;  /* 0x0000000a04007986 */ /* 0x000fe8000c101904 */
[----:B------:R-:W2:Y:S01]  /*03c0*/  LDG.E.64 R14, desc[UR4][R2.64] ;  /* 0x00000004020e7981 */ /* 0x000ea2000c1e1b00 */
[----:B------:R-:W-:-:S04]  /*03d0*/  FFMA R11, R0, R11, +QNAN ;  /* 0x7fc00000000b7423 */ /* 0x000fc8000000000b */
[----:B------:R-:W-:Y:S01]  /*03e0*/  FFMA R8, R8, UR18, R11 ;  /* 0x0000001208087c23 */ /* 0x000fe2000800000b */
[----:B--2---:R-:W2:Y:S03]  /*03f0*/  LDG.E.U8 R14, desc[UR4][R14.64+0x4] ;  /* 0x000004040e0e7981 */ /* 0x004ea6000c1e1100 */
[----:B------:R-:W-:-:S04]  /*0400*/  FFMA R9, R9, UR15, R8 ;  /* 0x0000000f09097c23 */ /* 0x000fc80008000008 */
[----:B------:R-:W-:Y:S01]  /*0410*/  FFMA R9, R6, UR6, R9 ;  /* 0x0000000606097c23 */ /* 0x000fe20008000009 */
[----:B--2---:R-:W-:-:S05]  /*0420*/  I2FP.F32.U32 R0, R14 ;  /* 0x0000000e00007245 */ /* 0x004fca0000201000 */
[----:B------:R-:W-:-:S05]  /*0430*/  FFMA R9, R9, R0, R10 ;  /* 0x0000000009097223 */ /* 0x000fca000000000a */
[----:B------:R-:W-:Y:S01]  /*0440*/  STG.E desc[UR4][R4.64], R9 ;  /* 0x0000000904007986 */ /* 0x000fe2000c101904 */
[----:B------:R-:W-:Y:S05]  /*0450*/  EXIT ;  /* 0x000000000000794d */ /* 0x000fea0003800000 */
.L_x_88:
        /* <DEDUP_REMOVED lines=10> */
.L_x_97:


//--------------------- .text._Z17generate_x_vectorPPhm --------------------------
	.section	.text._Z17generate_x_vectorPPhm,"ax",@progbits
	.align	128
        .global         _Z17generate_x_vectorPPhm
        .type           _Z17generate_x_vectorPPhm,@function
        .size           _Z17generate_x_vectorPPhm,(.L_x_94 - _Z17generate_x_vectorPPhm)
        .other          _Z17generate_x_vectorPPhm,@"STO_CUDA_ENTRY STV_DEFAULT"
_Z17generate_x_vectorPPhm:
.text._Z17generate_x_vectorPPhm:
[----:B------:R-:W-:Y:S01]  /*0000*/  LDC R1, c[0x0][0x37c] ;  /* 0x0000df00ff017b82 */ /* 0x000fe20000000800 */
[----:B------:R-:W0:Y:S02]  /*0010*/  LDCU UR4, c[0x0][0x388] ;  /* 0x00007100ff0477ac */ /* 0x000e240008000800 */
[----:B0-----:R-:W-:-:S06]  /*0020*/  ULOP3.LUT UR14, UR4, 0xff, URZ, 0xc0, !UPT ;  /* 0x000000ff040e7892 */ /* 0x001fcc000f8ec0ff */
[----:B------:R-:W-:-:S04]  /*0030*/  ISETP.NE.U32.AND P0, PT, RZ, UR14, PT ;  /* 0x0000000eff007c0c */ /* 0x000fc8000bf05070 */
[----:B------:R-:W-:-:S13]  /*0040*/  ISETP.NE.AND.EX P0, PT, RZ, RZ, PT, P0 ;  /* 0x000000ffff00720c */ /* 0x000fda0003f05300 */
[----:B------:R-:W-:Y:S05]  /*0050*/  @!P0 EXIT ;  /* 0x000000000000894d */ /* 0x000fea0003800000 */
[----:B------:R-:W0:Y:S01]  /*0060*/  S2R R2, SR_TID.X ;  /* 0x0000000000027919 */ /* 0x000e220000002100 */
[----:B------:R-:W0:Y:S01]  /*0070*/  LDC.64 R6, c[0x0][0x380] ;  /* 0x0000e000ff067b82 */ /* 0x000e220000000a00 */
[----:B------:R-:W1:Y:S01]  /*0080*/  LDCU.64 UR12, c[0x0][0x358] ;  /* 0x00006b00ff0c77ac */ /* 0x000e620008000a00 */
[----:B0-----:R-:W-:-:S06]  /*0090*/  IMAD.WIDE.U32 R6, R2, 0x8, R6 ;  /* 0x0000000802067825 */ /* 0x001fcc00078e0006 */
[----:B-1----:R-:W5:Y:S01]  /*00a0*/  LDG.E.64 R6, desc[UR12][R6.64] ;  /* 0x0000000c06067981 */ /* 0x002f62000c1e1b00 */
[----:B------:R-:W-:Y:S02]  /*00b0*/  UISETP.GE.U32.AND UP0, UPT, UR14, 0x4, UPT ;  /* 0x000000040e00788c */ /* 0x000fe4000bf06070 */
[----:B------:R-:W-:Y:S02]  /*00c0*/  ULOP3.LUT UR11, UR4, 0x3, URZ, 0xc0, !UPT ;  /* 0x00000003040b7892 */ /* 0x000fe4000f8ec0ff */
[----:B------:R-:W-:Y:S01]  /*00d0*/  UISETP.GE.U32.AND.EX UP0, UPT, URZ, URZ, UPT, UP0 ;  /* 0x000000ffff00728c */ /* 0x000fe2000bf06100 */
[----:B------:R-:W-:Y:S01]  /*00e0*/  UMOV UR8, URZ ;  /* 0x000000ff00087c82 */ /* 0x000fe20008000000 */
[----:B------:R-:W-:Y:S01]  /*00f0*/  UMOV UR6, URZ ;  /* 0x000000ff00067c82 */ /* 0x000fe20008000000 */
[----:B------:R-:W-:-:S06]  /*0100*/  UMOV UR7, URZ ;  /* 0x000000ff00077c82 */ /* 0x000fcc0008000000 */
[----:B------:R-:W-:Y:S05]  /*0110*/  BRA.U !UP0, `(.L_x_89) ;  /* 0x0000000508387547 */ /* 0x000fea000b800000 */
[----:B------:R-:W-:Y:S01]  /*0120*/  ULOP3.LUT UR6, UR4, 0xfc, URZ, 0xc0, !UPT ;  /* 0x000000fc04067892 */ /* 0x000fe2000f8ec0ff */
[----:B------:R-:W-:Y:S02]  /*0130*/  UMOV UR5, URZ ;  /* 0x000000ff00057c82 */ /* 0x000fe40008000000 */
[----:B------:R-:W-:-:S09]  /*0140*/  UMOV UR4, URZ ;  /* 0x000000ff00047c82 */ /* 0x000fd20008000000 */
.L_x_90:
[----:B------:R-:W-:Y:S01]  /*0150*/  ULOP3.LUT UR9, URZ, UR4, URZ, 0x33, !UPT ;  /* 0x00000004ff097292 */ /* 0x000fe2000f8e33ff */
[----:B0-----:R-:W-:-:S03]  /*0160*/  MOV R0, 0x1d0 ;  /* 0x000001d000007802 */ /* 0x001fc60000000f00 */
[----:B------:R-:W-:Y:S02]  /*0170*/  UIADD3 UR10, UP0, UPT, UR9, UR14, URZ ;  /* 0x0000000e090a7290 */ /* 0x000fe4000ff1e0ff */
[----:B------:R-:W-:-:S04]  /*0180*/  ULOP3.LUT UR9, URZ, UR5, URZ, 0x33, !UPT ;  /* 0x00000005ff097292 */ /* 0x000fc8000f8e33ff */
[----:B------:R-:W-:-:S03]  /*0190*/  UIADD3.X UR9, UPT, UPT, URZ, UR9, URZ, UP0, !UPT ;  /* 0x00000009ff097290 */ /* 0x000fc600087fe4ff */
[----:B------:R-:W0:Y:S02]  /*01a0*/  I2F.F64 R4, UR10 ;  /* 0x0000000a00047d12 */ /* 0x000e240008201c00 */
[----:B0-----:R-:W-:-:S07]  /*01b0*/  IMAD.MOV.U32 R3, RZ, RZ, R5 ;  /* 0x000000ffff037224 */ /* 0x001fce00078e0005 */
[----:B-----5:R-:W-:Y:S05]  /*01c0*/  CALL.REL.NOINC `($_Z17generate_x_vectorPPhm$__internal_accurate_pow) ;  /* 0x0000000400a07944 */ /* 0x020fea0003c00000 */
[----:B------:R-:W-:Y:S01]  /*01d0*/  ISETP.NE.U32.AND P0, PT, RZ, UR10, PT ;  /* 0x0000000aff007c0c */ /* 0x000fe2000bf05070 */
[----:B------:R-:W-:Y:S01]  /*01e0*/  IMAD.MOV.U32 R0, RZ, RZ, 0x1 ;  /* 0x00000001ff007424 */ /* 0x000fe200078e00ff */
[----:B------:R-:W-:Y:S02]  /*01f0*/  IADD3 R8, P1, PT, R6, UR4, RZ ;  /* 0x0000000406087c10 */ /* 0x000fe4000ff3e0ff */
[----:B------:R-:W-:Y:S01]  /*0200*/  ISETP.NE.AND.EX P0, PT, RZ, UR9, PT, P0 ;  /* 0x00000009ff007c0c */ /* 0x000fe2000bf05300 */
[----:B------:R-:W-:Y:S01]  /*0210*/  UIADD3 UR9, UP0, UPT, -UR4, UR14, URZ ;  /* 0x0000000e04097290 */ /* 0x000fe2000ff1e1ff */
[----:B------:R-:W-:Y:S02]  /*0220*/  IADD3.X R9, PT, PT, R7, UR5, RZ, P1, !PT ;  /* 0x0000000507097c10 */ /* 0x000fe40008ffe4ff */
[----:B------:R-:W-:Y:S01]  /*0230*/  FSEL R11, R16, 1.875, P0 ;  /* 0x3ff00000100b7808 */ /* 0x000fe20000000000 */
[----:B------:R-:W-:Y:S01]  /*0240*/  UIADD3 UR15, UP1, UPT, UR9, -0x2, URZ ;  /* 0xfffffffe090f7890 */ /* 0x000fe2000ff3e0ff */
[----:B------:R-:W-:Y:S01]  /*0250*/  FSEL R10, R10, RZ, P0 ;  /* 0x000000ff0a0a7208 */ /* 0x000fe20000000000 */
[----:B------:R-:W-:-:S03]  /*0260*/  UIADD3.X UR10, UPT, UPT, URZ, ~UR5, URZ, UP0, !UPT ;  /* 0x80000005ff0a7290 */ /* 0x000fc600087fe4ff */
[----:B------:R-:W0:Y:S01]  /*0270*/  F2I.F64.TRUNC R11, R10 ;  /* 0x0000000a000b7311 */ /* 0x000e22000030d100 */
[----:B------:R-:W-:-:S07]  /*0280*/  UIADD3.X UR18, UPT, UPT, UR10, -0x1, URZ, UP1, !UPT ;  /* 0xffffffff0a127890 */ /* 0x000fce0008ffe4ff */
[----:B------:R-:W1:Y:S01]  /*0290*/  I2F.F64 R4, UR15 ;  /* 0x0000000f00047d12 */ /* 0x000e620008201c00 */
[----:B0-----:R-:W-:Y:S01]  /*02a0*/  ISETP.GE.AND P0, PT, R2, R11, PT ;  /* 0x0000000b0200720c */ /* 0x001fe20003f06270 */
[----:B-1----:R-:W-:-:S12]  /*02b0*/  IMAD.MOV.U32 R3, RZ, RZ, R5 ;  /* 0x000000ffff037224 */ /* 0x002fd800078e0005 */
[----:B------:R0:W-:Y:S01]  /*02c0*/  @P0 ST.E.U8 desc[UR12][R8.64], R0 ;  /* 0x0000000008000985 */ /* 0x0001e2000c10110c */
[----:B------:R-:W-:-:S03]  /*02d0*/  @P0 IMAD.IADD R2, R2, 0x1, -R11 ;  /* 0x0000000102020824 */ /* 0x000fc600078e0a0b */
[----:B------:R1:W-:Y:S01]  /*02e0*/  @!P0 ST.E.U8 desc[UR12][R8.64], RZ ;  /* 0x000000ff08008985 */ /* 0x0003e2000c10110c */
[----:B0-----:R-:W-:-:S07]  /*02f0*/  MOV R0, 0x310 ;  /* 0x0000031000007802 */ /* 0x001fce0000000f00 */
[----:B-1----:R-:W-:Y:S05]  /*0300*/  CALL.REL.NOINC `($_Z17generate_x_vectorPPhm$__internal_accurate_pow) ;  /* 0x0000000400507944 */ /* 0x002fea0003c00000 */
[----:B------:R-:W-:Y:S01]  /*0310*/  ISETP.NE.U32.AND P0, PT, RZ, UR15, PT ;  /* 0x0000000fff007c0c */ /* 0x000fe2000bf05070 */
[----:B------:R-:W-:Y:S01]  /*0320*/  IMAD.MOV.U32 R0, RZ, RZ, 0x1 ;  /* 0x00000001ff007424 */ /* 0x000fe200078e00ff */
[----:B------:R-:W-:Y:S02]  /*0330*/  UIADD3 UR15, UP0, UPT, UR9, -0x3, URZ ;  /* 0xfffffffd090f7890 */ /* 0x000fe4000ff1e0ff */
[----:B------:R-:W-:Y:S02]  /*0340*/  ISETP.NE.AND.EX P0, PT, RZ, UR18, PT, P0 ;  /* 0x00000012ff007c0c */ /* 0x000fe4000bf05300 */
[----:B------:R-:W-:Y:S02]  /*0350*/  UIADD3.X UR18, UPT, UPT, UR10, -0x1, URZ, UP0, !UPT ;  /* 0xffffffff0a127890 */ /* 0x000fe400087fe4ff */
[----:B------:R-:W-:Y:S02]  /*0360*/  FSEL R11, R16, 1.875, P0 ;  /* 0x3ff00000100b7808 */ /* 0x000fe40000000000 */
[----:B------:R-:W-:Y:S01]  /*0370*/  FSEL R10, R10, RZ, P0 ;  /* 0x000000ff0a0a7208 */ /* 0x000fe20000000000 */
[----:B------:R-:W0:Y:S08]  /*0380*/  I2F.F64 R4, UR15 ;  /* 0x0000000f00047d12 */ /* 0x000e300008201c00 */
[----:B------:R-:W1:Y:S01]  /*0390*/  F2I.F64.TRUNC R11, R10 ;  /* 0x0000000a000b7311 */ /* 0x000e62000030d100 */
[----:B0-----:R-:W-:Y:S01]  /*03a0*/  IMAD.MOV.U32 R3, RZ, RZ, R5 ;  /* 0x000000ffff037224 */ /* 0x001fe200078e0005 */
[----:B-1----:R-:W-:-:S13]  /*03b0*/  ISETP.GE.AND P0, PT, R2, R11, PT ;  /* 0x0000000b0200720c */ /* 0x002fda0003f06270 */
        /* <DEDUP_REMOVED lines=23> */
[----:B------:R-:W-:Y:S02]  /*0530*/  UIADD3 UR4, UP0, UPT, UR4, 0x4, URZ ;  /* 0x0000000404047890 */ /* 0x000fe4000ff1e0ff */
[----:B------:R-:W-:Y:S02]  /*0540*/  ISETP.NE.AND.EX P0, PT, RZ, UR10, PT, P0 ;  /* 0x0000000aff007c0c */ /* 0x000fe4000bf05300 */
[----:B------:R-:W-:Y:S02]  /*0550*/  UIADD3.X UR5, UPT, UPT, URZ, UR5, URZ, UP0, !UPT ;  /* 0x00000005ff057290 */ /* 0x000fe400087fe4ff */
[----:B------:R-:W-:Y:S01]  /*0560*/  FSEL R5, R16, 1.875, P0 ;  /* 0x3ff0000010057808 */ /* 0x000fe20000000000 */
[----:B------:R-:W-:Y:S01]  /*0570*/  UISETP.NE.U32.AND UP0, UPT, UR4, UR6, UPT ;  /* 0x000000060400728c */ /* 0x000fe2000bf05070 */
[----:B------:R-:W-:-:S03]  /*0580*/  FSEL R4, R10, RZ, P0 ;  /* 0x000000ff0a047208 */ /* 0x000fc60000000000 */
[----:B------:R-:W-:Y:S01]  /*0590*/  UISETP.NE.AND.EX UP0, UPT, UR5, UR7, UPT, UP0 ;  /* 0x000000070500728c */ /* 0x000fe2000bf05300 */
[----:B------:R-:W0:Y:S02]  /*05a0*/  F2I.F64.TRUNC R5, R4 ;  /* 0x0000000400057311 */ /* 0x000e24000030d100 */
[----:B0-----:R-:W-:-:S13]  /*05b0*/  ISETP.GE.AND P0, PT, R2, R5, PT ;  /* 0x000000050200720c */ /* 0x001fda0003f06270 */
[----:B------:R0:W-:Y:S01]  /*05c0*/  @P0 ST.E.U8 desc[UR12][R8.64+0x3], R0 ;  /* 0x0000030008000985 */ /* 0x0001e2000c10110c */
[----:B------:R-:W-:-:S03]  /*05d0*/  @P0 IMAD.IADD R2, R2, 0x1, -R5 ;  /* 0x0000000102020824 */ /* 0x000fc600078e0a05 */
[----:B------:R0:W-:Y:S01]  /*05e0*/  @!P0 ST.E.U8 desc[UR12][R8.64+0x3], RZ ;  /* 0x000003ff08008985 */ /* 0x0001e2000c10110c */
[----:B------:R-:W-:Y:S05]  /*05f0*/  BRA.U UP0, `(.L_x_90) ;  /* 0xfffffff900d47547 */ /* 0x000fea000b83ffff */
.L_x_89:
[----:B------:R-:W-:-:S04]  /*0600*/  ISETP.NE.U32.AND P0, PT, RZ, UR11, PT ;  /* 0x0000000bff007c0c */ /* 0x000fc8000bf05070 */
[----:B------:R-:W-:-:S13]  /*0610*/  ISETP.NE.AND.EX P0, PT, RZ, UR8, PT, P0 ;  /* 0x00000008ff007c0c */ /* 0x000fda000bf05300 */
[----:B------:R-:W-:Y:S05]  /*0620*/  @!P0 EXIT ;  /* 0x000000000000894d */ /* 0x000fea0003800000 */
[----:B------:R-:W1:Y:S01]  /*0630*/  LDCU UR4, c[0x0][0x388] ;  /* 0x00007100ff0477ac */ /* 0x000e620008000800 */
[----:B0----5:R-:W-:Y:S01]  /*0640*/  IADD3 R0, P0, PT, R6, UR6, RZ ;  /* 0x0000000606007c10 */ /* 0x021fe2000ff1e0ff */
[----:B------:R-:W-:-:S03]  /*0650*/  UIADD3 UR5, UP0, UP1, UR6, 0x1, -UR14 ;  /* 0x0000000106057890 */ /* 0x000fc6000f91e80e */
[----:B------:R-:W-:Y:S01]  /*0660*/  IADD3.X R9, PT, PT, R7, UR7, RZ, P0, !PT ;  /* 0x0000000707097c10 */ /* 0x000fe200087fe4ff */
[----:B------:R-:W-:Y:S02]  /*0670*/  UIADD3.X UR9, UPT, UPT, UR7, -0x1, URZ, UP0, UP1 ;  /* 0xffffffff07097890 */ /* 0x000fe400087e24ff */
[----:B-1----:R-:W-:-:S04]  /*0680*/  ULOP3.LUT UR4, UR4, 0xff, URZ, 0xc0, !UPT ;  /* 0x000000ff04047892 */ /* 0x002fc8000f8ec0ff */
[----:B------:R-:W-:-:S12]  /*0690*/  UIADD3 UR4, UPT, UPT, -UR6, UR4, URZ ;  /* 0x0000000406047290 */ /* 0x000fd8000fffe1ff */
.L_x_91:
[----:B------:R-:W-:Y:S01]  /*06a0*/  UIADD3 UR4, UPT, UPT, UR4, -0x1, URZ ;  /* 0xffffffff04047890 */ /* 0x000fe2000fffe0ff */
[----:B0-----:R-:W-:Y:S01]  /*06b0*/  IMAD.MOV.U32 R6, RZ, RZ, R0 ;  /* 0x000000ffff067224 */ /* 0x001fe200078e0000 */
[----:B------:R-:W-:Y:S01]  /*06c0*/  UIADD3 UR11, UP0, UPT, UR11, -0x1, URZ ;  /* 0xffffffff0b0b7890 */ /* 0x000fe2000ff1e0ff */
[----:B------:R-:W-:Y:S01]  /*06d0*/  IMAD.MOV.U32 R7, RZ, RZ, R9 ;  /* 0x000000ffff077224 */ /* 0x000fe200078e0009 */
[----:B------:R-:W-:Y:S02]  /*06e0*/  MOV R0, 0x750 ;  /* 0x0000075000007802 */ /* 0x000fe40000000f00 */
[----:B------:R-:W-:Y:S02]  /*06f0*/  UIADD3.X UR8, UPT, UPT, UR8, -0x1, URZ, UP0, !UPT ;  /* 0xffffffff08087890 */ /* 0x000fe400087fe4ff */
[----:B------:R-:W-:Y:S01]  /*0700*/  UISETP.NE.U32.AND UP0, UPT, UR11, URZ, UPT ;  /* 0x000000ff0b00728c */ /* 0x000fe2000bf05070 */
[----:B------:R-:W0:Y:S03]  /*0710*/  I2F.F64 R4, UR4 ;  /* 0x0000000400047d12 */ /* 0x000e260008201c00 */
[----:B------:R-:W-:Y:S01]  /*0720*/  UISETP.NE.AND.EX UP0, UPT, UR8, URZ, UPT, UP0 ;  /* 0x000000ff0800728c */ /* 0x000fe2000bf05300 */
[----:B0-----:R-:W-:-:S10]  /*0730*/  IMAD.MOV.U32 R3, RZ, RZ, R5 ;  /* 0x000000ffff037224 */ /* 0x001fd400078e0005 */
[----:B------:R-:W-:Y:S05]  /*0740*/  CALL.REL.NOINC `($_Z17generate_x_vectorPPhm$__internal_accurate_pow) ;  /* 0x0000000000407944 */ /* 0x000fea0003c00000 */
[----:B------:R-:W-:Y:S01]  /*0750*/  ISETP.NE.U32.AND P0, PT, RZ, UR5, PT ;  /* 0x00000005ff007c0c */ /* 0x000fe2000bf05070 */
[----:B------:R-:W-:Y:S01]  /*0760*/  IMAD.MOV.U32 R3, RZ, RZ, 0x1 ;  /* 0x00000001ff037424 */ /* 0x000fe200078e00ff */
[----:B------:R-:W-:Y:S01]  /*0770*/  IADD3 R0, P1, PT, R6, 0x1, RZ ;  /* 0x0000000106007810 */ /* 0x000fe20007f3e0ff */
[----:B------:R-:W-:Y:S01]  /*0780*/  UIADD3 UR5, UP1, UPT, UR5, 0x1, URZ ;  /* 0x0000000105057890 */ /* 0x000fe2000ff3e0ff */
[----:B------:R-:W-:-:S03]  /*0790*/  ISETP.NE.AND.EX P0, PT, RZ, UR9, PT, P0 ;  /* 0x00000009ff007c0c */ /* 0x000fc6000bf05300 */
[----:B------:R-:W-:Y:S01]  /*07a0*/  IMAD.X R9, RZ, RZ, R7, P1 ;  /* 0x000000ffff097224 */ /* 0x000fe200008e0607 */
[----:B------:R-:W-:Y:S01]  /*07b0*/  FSEL R5, R16, 1.875, P0 ;  /* 0x3ff0000010057808 */ /* 0x000fe20000000000 */
[----:B------:R-:W-:Y:S01]  /*07c0*/  UIADD3.X UR9, UPT, UPT, URZ, UR9, URZ, UP1, !UPT ;  /* 0x00000009ff097290 */ /* 0x000fe20008ffe4ff */
[----:B------:R-:W-:-:S04]  /*07d0*/  FSEL R4, R10, RZ, P0 ;  /* 0x000000ff0a047208 */ /* 0x000fc80000000000 */
[----:B------:R-:W0:Y:S02]  /*07e0*/  F2I.F64.TRUNC R5, R4 ;  /* 0x0000000400057311 */ /* 0x000e24000030d100 */
[----:B0-----:R-:W-:-:S13]  /*07f0*/  ISETP.GE.AND P0, PT, R2, R5, PT ;  /* 0x000000050200720c */ /* 0x001fda0003f06270 */
[----:B------:R0:W-:Y:S01]  /*0800*/  @P0 ST.E.U8 desc[UR12][R6.64], R3 ;  /* 0x0000000306000985 */ /* 0x0001e2000c10110c */
[----:B------:R-:W-:-:S03]  /*0810*/  @P0 IMAD.IADD R2, R2, 0x1, -R5 ;  /* 0x0000000102020824 */ /* 0x000fc600078e0a05 */
[----:B------:R0:W-:Y:S01]  /*0820*/  @!P0 ST.E.U8 desc[UR12][R6.64], RZ ;  /* 0x000000ff06008985 */ /* 0x0001e2000c10110c */
[----:B------:R-:W-:Y:S05]  /*0830*/  BRA.U UP0, `(.L_x_91) ;  /* 0xfffffffd00987547 */ /* 0x000fea000b83ffff */
[----:B------:R-:W-:Y:S05]  /*0840*/  EXIT ;  /* 0x000000000000794d */ /* 0x000fea0003800000 */
        .type           $_Z17generate_x_vectorPPhm$__internal_accurate_pow,@function
        .size           $_Z17generate_x_vectorPPhm$__internal_accurate_pow,(.L_x_94 - $_Z17generate_x_vectorPPhm$__internal_accurate_pow)
$_Z17generate_x_vectorPPhm$__internal_accurate_pow:
[----:B------:R-:W0:Y:S01]  /*0850*/  MUFU.RCP64H R23, 2 ;  /* 0x4000000000177908 */ /* 0x000e220000001800 */
[----:B------:R-:W-:Y:S01]  /*0860*/  IMAD.MOV.U32 R10, RZ, RZ, 0x0 ;  /* 0x00000000ff0a7424 */ /* 0x000fe200078e00ff */
[----:B------:R-:W-:Y:S01]  /*0870*/  UMOV UR16, 0x7d2cafe2 ;  /* 0x7d2cafe200107882 */ /* 0x000fe20000000000 */
[----:B------:R-:W-:Y:S01]  /*0880*/  IMAD.MOV.U32 R11, RZ, RZ, 0x40000000 ;  /* 0x40000000ff0b7424 */ /* 0x000fe200078e00ff */
[----:B------:R-:W-:Y:S01]  /*0890*/  UMOV UR17, 0x3eb0f5ff ;  /* 0x3eb0f5ff00117882 */ /* 0x000fe20000000000 */
[----:B------:R-:W-:Y:S02]  /*08a0*/  IMAD.MOV.U32 R22, RZ, RZ, RZ ;  /* 0x000000ffff167224 */ /* 0x000fe400078e00ff */
[----:B------:R-:W-:Y:S02]  /*08b0*/  IMAD.MOV.U32 R12, RZ, RZ, 0x41ad3b5a ;  /* 0x41ad3b5aff0c7424 */ /* 0x000fe400078e00ff */
[----:B------:R-:W-:Y:S02]  /*08c0*/  IMAD.MOV.U32 R13, RZ, RZ, 0x3ed0f5d2 ;  /* 0x3ed0f5d2ff0d7424 */ /* 0x000fe400078e00ff */
[----:B------:R-:W-:-:S05]  /*08d0*/  IMAD.SHL.U32 R5, R3, 0x2, RZ ;  /* 0x0000000203057824 */ /* 0x000fca00078e00ff */
[----:B------:R-:W-:Y:S01]  /*08e0*/  ISETP.GT.U32.AND P0, PT, R5, -0x2000001, PT ;  /* 0xfdffffff0500780c */ /* 0x000fe20003f04070 */
[----:B0-----:R-:W-:-:S08]  /*08f0*/  DFMA R10, R22, -R10, 1 ;  /* 0x3ff00000160a742b */ /* 0x001fd0000000080a */
[----:B------:R-:W-:-:S08]  /*0900*/  DFMA R10, R10, R10, R10 ;  /* 0x0000000a0a0a722b */ /* 0x000fd0000000000a */
[----:B------:R-:W-:-:S08]  /*0910*/  DFMA R22, R22, R10, R22 ;  /* 0x0000000a1616722b */ /* 0x000fd00000000016 */
[----:B------:R-:W-:-:S08]  /*0920*/  DMUL R10, RZ, R22 ;  /* 0x00000016ff0a7228 */ /* 0x000fd00000000000 */
[----:B------:R-:W-:-:S08]  /*0930*/  DFMA R10, RZ, R22, R10 ;  /* 0x00000016ff0a722b */ /* 0x000fd0000000000a */
[CC--:B------:R-:W-:Y:S02]  /*0940*/  DMUL R18, R10.reuse, R10.reuse ;  /* 0x0000000a0a127228 */ /* 0x0c0fe40000000000 */
[----:B------:R-:W-:Y:S02]  /*0950*/  DADD R14, RZ, -R10 ;  /* 0x00000000ff0e7229 */ /* 0x000fe4000000080a */
[----:B------:R-:W-:-:S04]  /*0960*/  DMUL R26, R10, R10 ;  /* 0x0000000a0a1a7228 */ /* 0x000fc80000000000 */
[----:B------:R-:W-:Y:S01]  /*0970*/  DFMA R12, R18, UR16, R12 ;  /* 0x00000010120c7c2b */ /* 0x000fe2000800000c */
[----:B------:R-:W-:Y:S01]  /*0980*/  UMOV UR16, 0x75488a3f ;  /* 0x75488a3f00107882 */ /* 0x000fe20000000000 */
[----:B------:R-:W-:Y:S01]  /*0990*/  UMOV UR17, 0x3ef3b20a ;  /* 0x3ef3b20a00117882 */ /* 0x000fe20000000000 */
[----:B------:R-:W-:-:S05]  /*09a0*/  DADD R14, R14, R14 ;  /* 0x000000000e0e7229 */ /* 0x000fca000000000e */
[----:B------:R-:W-:Y:S01]  /*09b0*/  DFMA R12, R18, R12, UR16 ;  /* 0x00000010120c7e2b */ /* 0x000fe2000800000c */
[----:B------:R-:W-:Y:S01]  /*09c0*/  UMOV UR16, 0xe4faecd5 ;  /* 0xe4faecd500107882 */ /* 0x000fe20000000000 */
[----:B------:R-:W-:Y:S01]  /*09d0*/  UMOV UR17, 0x3f1745cd ;  /* 0x3f1745cd00117882 */ /* 0x000fe20000000000 */
[----:B------:R-:W-:-:S05]  /*09e0*/  DFMA R14, RZ, -R10, R14 ;  /* 0x8000000aff0e722b */ /* 0x000fca000000000e */
[----:B------:R-:W-:Y:S01]  /*09f0*/  DFMA R12, R18, R12, UR16 ;  /* 0x00000010120c7e2b */ /* 0x000fe2000800000c */
[----:B------:R-:W-:Y:S01]  /*0a00*/  UMOV UR16, 0x258a578b ;  /* 0x258a578b00107882 */ /* 0x000fe20000000000 */
[----:B------:R-:W-:Y:S01]  /*0a10*/  UMOV UR17, 0x3f3c71c7 ;  /* 0x3f3c71c700117882 */ /* 0x000fe20000000000 */
[----:B------:R-:W-:Y:S02]  /*0a20*/  DMUL R14, R22, R14 ;  /* 0x0000000e160e7228 */ /* 0x000fe40000000000 */
[----:B------:R-:W-:-:S03]  /*0a30*/  DFMA R22, R10, R10, -R26 ;  /* 0x0000000a0a16722b */ /* 0x000fc6000000081a */
[----:B------:R-:W-:Y:S01]  /*0a40*/  DFMA R12, R18, R12, UR16 ;  /* 0x00000010120c7e2b */ /* 0x000fe2000800000c */
[----:B------:R-:W-:Y:S01]  /*0a50*/  UMOV UR16, 0x9242b910 ;  /* 0x9242b91000107882 */ /* 0x000fe20000000000 */
[----:B------:R-:W-:-:S06]  /*0a60*/  UMOV UR17, 0x3f624924 ;  /* 0x3f62492400117882 */ /* 0x000fcc0000000000 */
[----:B------:R-:W-:Y:S01]  /*0a70*/  DFMA R12, R18, R12, UR16 ;  /* 0x00000010120c7e2b */ /* 0x000fe2000800000c */
[----:B------:R-:W-:Y:S01]  /*0a80*/  UMOV UR16, 0x99999dfb ;  /* 0x99999dfb00107882 */ /* 0x000fe20000000000 */
[----:B------:R-:W-:-:S06]  /*0a90*/  UMOV UR17, 0x3f899999 ;  /* 0x3f89999900117882 */ /* 0x000fcc0000000000 */
[----:B------:R-:W-:Y:S01]  /*0aa0*/  DFMA R16, R18, R12, UR16 ;  /* 0x0000001012107e2b */ /* 0x000fe2000800000c */
[----:B------:R-:W-:Y:S01]  /*0ab0*/  UMOV UR16, 0x55555555 ;  /* 0x5555555500107882 */ /* 0x000fe20000000000 */
[----:B------:R-:W-:-:S06]  /*0ac0*/  UMOV UR17, 0x3fb55555 ;  /* 0x3fb5555500117882 */ /* 0x000fcc0000000000 */
[----:B------:R-:W-:-:S08]  /*0ad0*/  DFMA R12, R18, R16, UR16 ;  /* 0x00000010120c7e2b */ /* 0x000fd00008000010 */
[----:B------:R-:W-:Y:S01]  /*0ae0*/  DADD R20, -R12, UR16 ;  /* 0x000000100c147e29 */ /* 0x000fe20008000100 */
[----:B------:R-:W-:Y:S01]  /*0af0*/  UMOV UR16, 0xb9e7b0 ;  /* 0x00b9e7b000107882 */ /* 0x000fe20000000000 */
[----:B------:R-:W-:-:S06]  /*0b00*/  UMOV UR17, 0x3c46a4cb ;  /* 0x3c46a4cb00117882 */ /* 0x000fcc0000000000 */
[----:B------:R-:W-:Y:S02]  /*0b10*/  DFMA R18, R18, R16, R20 ;  /* 0x000000101212722b */ /* 0x000fe40000000014 */
[----:B------:R-:W-:Y:S01]  /*0b20*/  DMUL R16, R10, R26 ;  /* 0x0000001a0a107228 */ /* 0x000fe20000000000 */
[----:B------:R-:W-:Y:S02]  /*0b30*/  VIADD R21, R15, 0x100000 ;  /* 0x001000000f157836 */ /* 0x000fe40000000000 */
[----:B------:R-:W-:-:S03]  /*0b40*/  IMAD.MOV.U32 R20, RZ, RZ, R14 ;  /* 0x000000ffff147224 */ /* 0x000fc600078e000e */
[----:B------:R-:W-:Y:S01]  /*0b50*/  DADD R18, R18, -UR16 ;  /* 0x8000001012127e29 */ /* 0x000fe20008000000 */
[----:B------:R-:W-:Y:S01]  /*0b60*/  UMOV UR16, 0x0 ;  /* 0x0000000000107882 */ /* 0x000fe20000000000 */
[C---:B------:R-:W-:Y:S01]  /*0b70*/  DFMA R24, R10.reuse, R26, -R16 ;  /* 0x0000001a0a18722b */ /* 0x040fe20000000810 */
[----:B------:R-:W-:Y:S01]  /*0b80*/  UMOV UR17, 0x3ff00000 ;  /* 0x3ff0000000117882 */ /* 0x000fe20000000000 */
[----:B------:R-:W-:-:S04]  /*0b90*/  DFMA R20, R10, R20, R22 ;  /* 0x000000140a14722b */ /* 0x000fc80000000016 */
[----:B------:R-:W-:Y:S02]  /*0ba0*/  DADD R22, R12, R18 ;  /* 0x000000000c167229 */ /* 0x000fe40000000012 */
[----:B------:R-:W-:-:S06]  /*0bb0*/  DFMA R24, R14, R26, R24 ;  /* 0x0000001a0e18722b */ /* 0x000fcc0000000018 */
[----:B------:R-:W-:Y:S02]  /*0bc0*/  DMUL R26, R22, R16 ;  /* 0x00000010161a7228 */ /* 0x000fe40000000000 */
[----:B------:R-:W-:Y:S02]  /*0bd0*/  DFMA R20, R10, R20, R24 ;  /* 0x000000140a14722b */ /* 0x000fe40000000018 */
[----:B------:R-:W-:-:S04]  /*0be0*/  DADD R24, R12, -R22 ;  /* 0x000000000c187229 */ /* 0x000fc80000000816 */
[----:B------:R-:W-:-:S04]  /*0bf0*/  DFMA R12, R22, R16, -R26 ;  /* 0x00000010160c722b */ /* 0x000fc8000000081a */
[----:B------:R-:W-:-:S04]  /*0c00*/  DADD R24, R18, R24 ;  /* 0x0000000012187229 */ /* 0x000fc80000000018 */
[----:B------:R-:W-:-:S08]  /*0c10*/  DFMA R12, R22, R20, R12 ;  /* 0x00000014160c722b */ /* 0x000fd0000000000c */
[----:B------:R-:W-:-:S08]  /*0c20*/  DFMA R24, R24, R16, R12 ;  /* 0x000000101818722b */ /* 0x000fd0000000000c */
[----:B------:R-:W-:-:S08]  /*0c30*/  DADD R16, R26, R24 ;  /* 0x000000001a107229 */ /* 0x000fd00000000018 */
[--C-:B------:R-:W-:Y:S02]  /*0c40*/  DADD R12, R10, R16.reuse ;  /* 0x000000000a0c7229 */ /* 0x100fe40000000010 */
[----:B------:R-:W-:-:S06]  /*0c50*/  DADD R26, R26, -R16 ;  /* 0x000000001a1a7229 */ /* 0x000fcc0000000810 */
[----:B------:R-:W-:Y:S02]  /*0c60*/  DADD R10, R10, -R12 ;  /* 0x000000000a0a7229 */ /* 0x000fe4000000080c */
[----:B------:R-:W-:-:S06]  /*0c70*/  DADD R26, R24, R26 ;  /* 0x00000000181a7229 */ /* 0x000fcc000000001a */
[----:B------:R-:W-:-:S08]  /*0c80*/  DADD R10, R16, R10 ;  /* 0x00000000100a7229 */ /* 0x000fd0000000000a */
[----:B------:R-:W-:-:S08]  /*0c90*/  DADD R10, R26, R10 ;  /* 0x000000001a0a7229 */ /* 0x000fd0000000000a */
[----:B------:R-:W-:Y:S01]  /*0ca0*/  DADD R18, R14, R10 ;  /* 0x000000000e127229 */ /* 0x000fe2000000000a */
[----:B------:R-:W-:Y:S02]  /*0cb0*/  IMAD.MOV.U32 R14, RZ, RZ, -0x105c611 ;  /* 0xfefa39efff0e7424 */ /* 0x000fe400078e00ff */
[----:B------:R-:W-:Y:S02]  /*0cc0*/  IMAD.MOV.U32 R15, RZ, RZ, 0x3fe62e42 ;  /* 0x3fe62e42ff0f7424 */ /* 0x000fe400078e00ff */
[----:B------:R-:W-:-:S03]  /*0cd0*/  IMAD.MOV.U32 R10, RZ, RZ, -0x105c611 ;  /* 0xfefa39efff0a7424 */ /* 0x000fc600078e00ff */
[----:B------:R-:W-:Y:S01]  /*0ce0*/  DADD R16, R12, R18 ;  /* 0x000000000c107229 */ /* 0x000fe20000000012 */
[----:B------:R-:W-:-:S07]  /*0cf0*/  IMAD.MOV.U32 R11, RZ, RZ, 0x3fe62e42 ;  /* 0x3fe62e42ff0b7424 */ /* 0x000fce00078e00ff */
[--C-:B------:R-:W-:Y:S02]  /*0d00*/  DFMA R14, R14, UR16, R16.reuse ;  /* 0x000000100e0e7c2b */ /* 0x100fe40008000010 */
[----:B------:R-:W-:-:S06]  /*0d10*/  DADD R12, R12, -R16 ;  /* 0x000000000c0c7229 */ /* 0x000fcc0000000810 */
[----:B------:R-:W-:Y:S02]  /*0d20*/  DFMA R20, -R10, 1, R14 ;  /* 0x3ff000000a14782b */ /* 0x000fe4000000010e */
[----:B------:R-:W-:Y:S01]  /*0d30*/  DADD R12, R18, R12 ;  /* 0x00000000120c7229 */ /* 0x000fe2000000000c */
[----:B------:R-:W-:Y:S02]  /*0d40*/  IMAD.MOV.U32 R18, RZ, RZ, 0x3b39803f ;  /* 0x3b39803fff127424 */ /* 0x000fe400078e00ff */
[----:B------:R-:W-:-:S03]  /*0d50*/  IMAD.MOV.U32 R19, RZ, RZ, 0x3c7abc9e ;  /* 0x3c7abc9eff137424 */ /* 0x000fc600078e00ff */
[----:B------:R-:W-:Y:S01]  /*0d60*/  DADD R20, -R16, R20 ;  /* 0x0000000010147229 */ /* 0x000fe20000000114 */
[----:B------:R-:W-:-:S04]  /*0d70*/  LOP3.LUT R16, R3, 0xff0fffff, RZ, 0xc0, !PT ;  /* 0xff0fffff03107812 */ /* 0x000fc800078ec0ff */
[----:B------:R-:W-:Y:S01]  /*0d80*/  SEL R17, R16, R3, P0 ;  /* 0x0000000310117207 */ /* 0x000fe20000000000 */
[----:B------:R-:W-:Y:S02]  /*0d90*/  IMAD.MOV.U32 R16, RZ, RZ, R4 ;  /* 0x000000ffff107224 */ /* 0x000fe400078e0004 */
[----:B------:R-:W-:-:S08]  /*0da0*/  DADD R12, R12, -R20 ;  /* 0x000000000c0c7229 */ /* 0x000fd00000000814 */
[----:B------:R-:W-:Y:S01]  /*0db0*/  DFMA R18, R18, UR16, R12 ;  /* 0x0000001012127c2b */ /* 0x000fe2000800000c */
[----:B------:R-:W-:Y:S01]  /*0dc0*/  UMOV UR16, 0x3b39803f ;  /* 0x3b39803f00107882 */ /* 0x000fe20000000000 */
[----:B------:R-:W-:-:S06]  /*0dd0*/  UMOV UR17, 0x3c7abc9e ;  /* 0x3c7abc9e00117882 */ /* 0x000fcc0000000000 */
[----:B------:R-:W-:-:S08]  /*0de0*/  DADD R12, R14, R18 ;  /* 0x000000000e0c7229 */ /* 0x000fd00000000012 */
[----:B------:R-:W-:Y:S02]  /*0df0*/  DADD R14, R14, -R12 ;  /* 0x000000000e0e7229 */ /* 0x000fe4000000080c */
[----:B------:R-:W-:-:S06]  /*0e00*/  DMUL R4, R12, R16 ;  /* 0x000000100c047228 */ /* 0x000fcc0000000000 */
[----:B------:R-:W-:Y:S02]  /*0e10*/  DADD R14, R18, R14 ;  /* 0x00000000120e7229 */ /* 0x000fe4000000000e */
[----:B------:R-:W-:-:S08]  /*0e20*/  DFMA R12, R12, R16, -R4 ;  /* 0x000000100c0c722b */ /* 0x000fd00000000804 */
[----:B------:R-:W-:Y:S01]  /*0e30*/  DFMA R16, R14, R16, R12 ;  /* 0x000000100e10722b */ /* 0x000fe2000000000c */
[----:B------:R-:W-:Y:S02]  /*0e40*/  IMAD.MOV.U32 R14, RZ, RZ, 0x652b82fe ;  /* 0x652b82feff0e7424 */ /* 0x000fe400078e00ff */
[----:B------:R-:W-:-:S05]  /*0e50*/  IMAD.MOV.U32 R15, RZ, RZ, 0x3ff71547 ;  /* 0x3ff71547ff0f7424 */ /* 0x000fca00078e00ff */
[----:B------:R-:W-:-:S08]  /*0e60*/  DADD R12, R4, R16 ;  /* 0x00000000040c7229 */ /* 0x000fd00000000010 */
[----:B------:R-:W-:Y:S02]  /*0e70*/  DFMA R14, R12, R14, 6.75539944105574400000e+15 ;  /* 0x433800000c0e742b */ /* 0x000fe4000000000e */
[----:B------:R-:W-:Y:S01]  /*0e80*/  FSETP.GEU.AND P0, PT, |R13|, 4.1917929649353027344, PT ;  /* 0x4086232b0d00780b */ /* 0x000fe20003f0e200 */
[----:B------:R-:W-:-:S05]  /*0e90*/  DADD R4, R4, -R12 ;  /* 0x0000000004047229 */ /* 0x000fca000000080c */
[----:B------:R-:W-:-:S03]  /*0ea0*/  DADD R18, R14, -6.75539944105574400000e+15 ;  /* 0xc33800000e127429 */ /* 0x000fc60000000000 */
[----:B------:R-:W-:-:S05]  /*0eb0*/  DADD R16, R16, R4 ;  /* 0x0000000010107229 */ /* 0x000fca0000000004 */
[----:B------:R-:W-:-:S08]  /*0ec0*/  DFMA R10, R18, -R10, R12 ;  /* 0x8000000a120a722b */ /* 0x000fd0000000000c */
[----:B------:R-:W-:Y:S01]  /*0ed0*/  DFMA R10, R18, -UR16, R10 ;  /* 0x80000010120a7c2b */ /* 0x000fe2000800000a */
[----:B------:R-:W-:Y:S01]  /*0ee0*/  UMOV UR16, 0x69ce2bdf ;  /* 0x69ce2bdf00107882 */ /* 0x000fe20000000000 */
[----:B------:R-:W-:Y:S01]  /*0ef0*/  IMAD.MOV.U32 R18, RZ, RZ, -0x35dec16 ;  /* 0xfca213eaff127424 */ /* 0x000fe200078e00ff */
[----:B------:R-:W-:Y:S01]  /*0f00*/  UMOV UR17, 0x3e5ade15 ;  /* 0x3e5ade1500117882 */ /* 0x000fe20000000000 */
[----:B------:R-:W-:-:S06]  /*0f10*/  IMAD.MOV.U32 R19, RZ, RZ, 0x3e928af3 ;  /* 0x3e928af3ff137424 */ /* 0x000fcc00078e00ff */
[----:B------:R-:W-:Y:S01]  /*0f20*/  DFMA R18, R10, UR16, R18 ;  /* 0x000000100a127c2b */ /* 0x000fe20008000012 */
        /* <DEDUP_REMOVED lines=24> */
[----:B------:R-:W-:-:S08]  /*10b0*/  DFMA R18, R10, R18, 1 ;  /* 0x3ff000000a12742b */ /* 0x000fd00000000012 */
[----:B------:R-:W-:-:S10]  /*10c0*/  DFMA R10, R10, R18, 1 ;  /* 0x3ff000000a0a742b */ /* 0x000fd40000000012 */
[----:B------:R-:W-:Y:S02]  /*10d0*/  IMAD R5, R14, 0x100000, R11 ;  /* 0x001000000e057824 */ /* 0x000fe400078e020b */
[----:B------:R-:W-:Y:S01]  /*10e0*/  IMAD.MOV.U32 R4, RZ, RZ, R10 ;  /* 0x000000ffff047224 */ /* 0x000fe200078e000a */
[----:B------:R-:W-:Y:S06]  /*10f0*/  @!P0 BRA `(.L_x_92) ;  /* 0x0000000000348947 */ /* 0x000fec0003800000 */
[----:B------:R-:W-:Y:S01]  /*1100*/  FSETP.GEU.AND P1, PT, |R13|, 4.2275390625, PT ;  /* 0x408748000d00780b */ /* 0x000fe20003f2e200 */
[C---:B------:R-:W-:Y:S02]  /*1110*/  DADD R4, R12.reuse, +INF ;  /* 0x7ff000000c047429 */ /* 0x040fe40000000000 */
[----:B------:R-:W-:-:S08]  /*1120*/  DSETP.GEU.AND P0, PT, R12, RZ, PT ;  /* 0x000000ff0c00722a */ /* 0x000fd00003f0e000 */
[----:B------:R-:W-:Y:S02]  /*1130*/  FSEL R4, R4, RZ, P0 ;  /* 0x000000ff04047208 */ /* 0x000fe40000000000 */
[----:B------:R-:W-:Y:S01]  /*1140*/  FSEL R5, R5, RZ, P0 ;  /* 0x000000ff05057208 */ /* 0x000fe20000000000 */
[----:B------:R-:W-:Y:S06]  /*1150*/  @P1 BRA `(.L_x_92) ;  /* 0x00000000001c1947 */ /* 0x000fec0003800000 */
[----:B------:R-:W-:-:S04]  /*1160*/  LEA.HI R3, R14, R14, RZ, 0x1 ;  /* 0x0000000e0e037211 */ /* 0x000fc800078f08ff */
[----:B------:R-:W-:-:S05]  /*1170*/  SHF.R.S32.HI R3, RZ, 0x1, R3 ;  /* 0x00000001ff037819 */ /* 0x000fca0000011403 */
[----:B------:R-:W-:Y:S02]  /*1180*/  IMAD.IADD R4, R14, 0x1, -R3 ;  /* 0x000000010e047824 */ /* 0x000fe400078e0a03 */
[----:B------:R-:W-:-:S03]  /*1190*/  IMAD R11, R3, 0x100000, R11 ;  /* 0x00100000030b7824 */ /* 0x000fc600078e020b */
[----:B------:R-:W-:Y:S01]  /*11a0*/  LEA R5, R4, 0x3ff00000, 0x14 ;  /* 0x3ff0000004057811 */ /* 0x000fe200078ea0ff */
[----:B------:R-:W-:-:S06]  /*11b0*/  IMAD.MOV.U32 R4, RZ, RZ, RZ ;  /* 0x000000ffff047224 */ /* 0x000fcc00078e00ff */
[----:B------:R-:W-:-:S11]  /*11c0*/  DMUL R4, R10, R4 ;  /* 0x000000040a047228 */ /* 0x000fd60000000000 */
.L_x_92:
[----:B------:R-:W-:Y:S02]  /*11d0*/  DFMA R16, R16, R4, R4 ;  /* 0x000000041010722b */ /* 0x000fe40000000004 */
[----:B------:R-:W-:-:S08]  /*11e0*/  DSETP.NEU.AND P0, PT, |R4|, +INF , PT ;  /* 0x7ff000000400742a */ /* 0x000fd00003f0d200 */
[----:B------:R-:W-:Y:S01]  /*11f0*/  FSEL R10, R4, R16, !P0 ;  /* 0x00000010040a7208 */ /* 0x000fe20004000000 */
[----:B------:R-:W-:Y:S01]  /*1200*/  IMAD.MOV.U32 R4, RZ, RZ, R0 ;  /* 0x000000ffff047224 */ /* 0x000fe200078e0000 */
[----:B------:R-:W-:Y:S01]  /*1210*/  FSEL R16, R5, R17, !P0 ;  /* 0x0000001105107208 */ /* 0x000fe20004000000 */
[----:B------:R-:W-:-:S04]  /*1220*/  IMAD.MOV.U32 R5, RZ, RZ, 0x0 ;  /* 0x00000000ff057424 */ /* 0x000fc800078e00ff */
[----:B------:R-:W-:Y:S05]  /*1230*/  RET.REL.NODEC R4 `(_Z17generate_x_vectorPPhm) ;  /* 0xffffffec04707950 */ /* 0x000fea0003c3ffff */
.L_x_93:
        /* <DEDUP_REMOVED lines=12> */
.L_x_94:


//--------------------- .nv.global.init           --------------------------
	.section	.nv.global.init,"aw",@progbits
.nv.global.init:
	.type		$str$2,@object
	.size		$str$2,($str$4 - $str$2)
$str$2:
        /*0000*/ 	.byte	0x0a, 0x00
	.type		$str$4,@object
	.size		$str$4,($str$1 - $str$4)
$str$4:
        /*0002*/ 	.byte	0x25, 0x64, 0x20, 0x00
	.type		$str$1,@object
	.size		$str$1,($str - $str$1)
$str$1:
        /*0006*/ 	.byte	0x25, 0x66, 0x20, 0x00
	.type		$str,@object
	.size		$str,($str$3 - $str)
$str:
        /*000a*/ 	.byte	0x3d, 0x3d, 0x3d, 0x3d, 0x4f, 0x55, 0x54, 0x50, 0x55, 0x54, 0x53, 0x20, 0x41, 0x52, 0x52, 0x41
        /*001a*/ 	.byte	0x59, 0x3d, 0x3d, 0x3d, 0x3d, 0x0a, 0x00
	.type		$str$3,@object
	.size		$str$3,(.L_5 - $str$3)
$str$3:
        /*0021*/ 	.byte	0x3d, 0x3d, 0x3d, 0x3d, 0x43, 0x4f, 0x4d, 0x50, 0x4c, 0x45, 0x54, 0x45, 0x20, 0x4d, 0x41, 0x54
        /*0031*/ 	.byte	0x52, 0x49, 0x58, 0x3d, 0x3d, 0x3d, 0x3d, 0x0a, 0x00
.L_5:


//--------------------- .nv.shared.reserved.0     --------------------------
	.section	.nv.shared.reserved.0,"aw",@nobits
	.weak		__nv_reservedSMEM_offset_0_alias
	.size		__nv_reservedSMEM_offset_0_alias, 0, 64
	.other		__nv_reservedSMEM_offset_0_alias,@"STO_CUDA_RESERVED_SHARED STV_DEFAULT"
__nv_reservedSMEM_offset_0_alias:
	.zero		0
	.zero		64


//--------------------- .nv.constant0._ZN10Visualizer11show_matrixIhEEvPPT_mm --------------------------
	.section	.nv.constant0._ZN10Visualizer11show_matrixIhEEvPPT_mm,"a",@progbits
	.sectionflags	@""
	.align	4
.nv.constant0._ZN10Visualizer11show_matrixIhEEvPPT_mm:
	.zero		920


//--------------------- .nv.constant0._ZN10Visualizer11show_outputEPfm --------------------------
	.section	.nv.constant0._ZN10Visualizer11show_outputEPfm,"a",@progbits
	.sectionflags	@""
	.align	4
.nv.constant0._ZN10Visualizer11show_outputEPfm:
	.zero		912


//--------------------- .nv.constant0._Z9apply_opsPPhPf --------------------------
	.section	.nv.constant0._Z9apply_opsPPhPf,"a",@progbits
	.sectionflags	@""
	.align	4
.nv.constant0._Z9apply_opsPPhPf:
	.zero		912


//--------------------- .nv.constant0._Z17generate_x_vectorPPhm --------------------------
	.section	.nv.constant0._Z17generate_x_vectorPPhm,"a",@progbits
	.sectionflags	@""
	.align	4
.nv.constant0._Z17generate_x_vectorPPhm:
	.zero		912


//--------------------- SYMBOLS --------------------------

	.type		.nv.reservedSmem.offset0,@object
	.size		.nv.reservedSmem.offset0,0x4
	.type		vprintf,@function
